//
// Generated by NVIDIA NVVM Compiler
//
// Compiler Build ID: CL-36424714
// Cuda compilation tools, release 13.0, V13.0.88
// Based on NVVM 20.0.0
//

.version 9.0
.target sm_100
.address_size 64

	// .globl	_Z8rng_inityP17curandStateXORWOW
.extern .func  (.param .b32 func_retval0) vprintf
(
	.param .b64 vprintf_param_0,
	.param .b64 vprintf_param_1
)
;
.global .align 4 .b8 precalc_xorwow_matrix[102400];
.global .align 4 .b8 precalc_xorwow_offset_matrix[102400];
.global .align 4 .b8 mrg32k3aM1[2304];
.global .align 4 .b8 mrg32k3aM2[2304];
.global .align 4 .b8 mrg32k3aM1SubSeq[2016];
.global .align 4 .b8 mrg32k3aM2SubSeq[2016];
.global .align 4 .b8 mrg32k3aM1Seq[2304];
.global .align 4 .b8 mrg32k3aM2Seq[2304];
.const .align 8 .b8 __cr_lgamma_table[72];
.global .align 8 .u64 count;
.global .align 4 .b8 blk_ids[288];
// _ZZ7kernel2P17curandStateXORWOWiE11my_block_id has been demoted
.global .align 1 .b8 $str[24] = {115, 109, 105, 100, 58, 32, 37, 100, 44, 32, 98, 108, 111, 99, 107, 95, 105, 100, 58, 32, 37, 100, 10};
.global .align 1 .b8 $str$1[4] = {37, 100, 10};

.visible .entry _Z8rng_inityP17curandStateXORWOW(
	.param .u64 _Z8rng_inityP17curandStateXORWOW_param_0,
	.param .u64 .ptr .align 1 _Z8rng_inityP17curandStateXORWOW_param_1
)
{
	.reg .pred 	%p<24>;
	.reg .b32 	%r<413>;
	.reg .b64 	%rd<19>;

	ld.param.u64 	%rd8, [_Z8rng_inityP17curandStateXORWOW_param_0];
	ld.param.u64 	%rd9, [_Z8rng_inityP17curandStateXORWOW_param_1];
	cvta.to.global.u64 	%rd10, %rd9;
	mov.u32 	%r182, %ctaid.x;
	mov.u32 	%r183, %ntid.x;
	mov.u32 	%r184, %tid.x;
	mad.lo.s32 	%r185, %r182, %r183, %r184;
	cvt.u64.u32 	%rd18, %r185;
	mul.wide.u32 	%rd11, %r185, 48;
	add.s64 	%rd2, %rd10, %rd11;
	cvt.u32.u64 	%r186, %rd8;
	xor.b32  	%r187, %r186, -1429050551;
	mul.lo.s32 	%r188, %r187, 1099087573;
	{ .reg .b32 tmp; mov.b64 {tmp, %r189}, %rd8; }
	xor.b32  	%r190, %r189, -136515619;
	mul.lo.s32 	%r191, %r190, -1703105765;
	add.s32 	%r192, %r188, %r191;
	add.s32 	%r193, %r192, 6615241;
	add.s32 	%r194, %r188, 123456789;
	st.global.v2.u32 	[%rd2], {%r193, %r194};
	xor.b32  	%r195, %r188, 362436069;
	add.s32 	%r196, %r191, 521288629;
	st.global.v2.u32 	[%rd2+8], {%r195, %r196};
	xor.b32  	%r197, %r191, 88675123;
	add.s32 	%r198, %r188, 5783321;
	st.global.v2.u32 	[%rd2+16], {%r197, %r198};
	setp.eq.s32 	%p1, %r185, 0;
	@%p1 bra 	$L__BB0_42;
	mov.b32 	%r319, 0;
$L__BB0_2:
	and.b64  	%rd4, %rd18, 3;
	setp.eq.s64 	%p2, %rd4, 0;
	@%p2 bra 	$L__BB0_41;
	mul.wide.u32 	%rd12, %r319, 3200;
	mov.u64 	%rd13, precalc_xorwow_matrix;
	add.s64 	%rd5, %rd13, %rd12;
	cvt.u32.u64 	%r2, %rd4;
	mov.b32 	%r320, 0;
$L__BB0_4:
	mov.b32 	%r333, 0;
	mov.u32 	%r334, %r333;
	mov.u32 	%r335, %r333;
	mov.u32 	%r336, %r333;
	mov.u32 	%r337, %r333;
	mov.u32 	%r326, %r333;
$L__BB0_5:
	mul.wide.u32 	%rd14, %r326, 4;
	add.s64 	%rd15, %rd2, %rd14;
	ld.global.u32 	%r10, [%rd15+4];
	shl.b32 	%r11, %r326, 5;
	mov.b32 	%r332, 0;
$L__BB0_6:
	.pragma "nounroll";
	shr.u32 	%r203, %r10, %r332;
	and.b32  	%r204, %r203, 1;
	setp.eq.b32 	%p3, %r204, 1;
	not.pred 	%p4, %p3;
	add.s32 	%r205, %r11, %r332;
	mul.lo.s32 	%r206, %r205, 5;
	mul.wide.u32 	%rd16, %r206, 4;
	add.s64 	%rd6, %rd5, %rd16;
	@%p4 bra 	$L__BB0_8;
	ld.global.u32 	%r207, [%rd6];
	xor.b32  	%r337, %r337, %r207;
	ld.global.u32 	%r208, [%rd6+4];
	xor.b32  	%r336, %r336, %r208;
	ld.global.u32 	%r209, [%rd6+8];
	xor.b32  	%r335, %r335, %r209;
	ld.global.u32 	%r210, [%rd6+12];
	xor.b32  	%r334, %r334, %r210;
	ld.global.u32 	%r211, [%rd6+16];
	xor.b32  	%r333, %r333, %r211;
$L__BB0_8:
	and.b32  	%r213, %r203, 2;
	setp.eq.s32 	%p5, %r213, 0;
	@%p5 bra 	$L__BB0_10;
	ld.global.u32 	%r214, [%rd6+20];
	xor.b32  	%r337, %r337, %r214;
	ld.global.u32 	%r215, [%rd6+24];
	xor.b32  	%r336, %r336, %r215;
	ld.global.u32 	%r216, [%rd6+28];
	xor.b32  	%r335, %r335, %r216;
	ld.global.u32 	%r217, [%rd6+32];
	xor.b32  	%r334, %r334, %r217;
	ld.global.u32 	%r218, [%rd6+36];
	xor.b32  	%r333, %r333, %r218;
$L__BB0_10:
	and.b32  	%r220, %r203, 4;
	setp.eq.s32 	%p6, %r220, 0;
	@%p6 bra 	$L__BB0_12;
	ld.global.u32 	%r221, [%rd6+40];
	xor.b32  	%r337, %r337, %r221;
	ld.global.u32 	%r222, [%rd6+44];
	xor.b32  	%r336, %r336, %r222;
	ld.global.u32 	%r223, [%rd6+48];
	xor.b32  	%r335, %r335, %r223;
	ld.global.u32 	%r224, [%rd6+52];
	xor.b32  	%r334, %r334, %r224;
	ld.global.u32 	%r225, [%rd6+56];
	xor.b32  	%r333, %r333, %r225;
$L__BB0_12:
	and.b32  	%r227, %r203, 8;
	setp.eq.s32 	%p7, %r227, 0;
	@%p7 bra 	$L__BB0_14;
	ld.global.u32 	%r228, [%rd6+60];
	xor.b32  	%r337, %r337, %r228;
	ld.global.u32 	%r229, [%rd6+64];
	xor.b32  	%r336, %r336, %r229;
	ld.global.u32 	%r230, [%rd6+68];
	xor.b32  	%r335, %r335, %r230;
	ld.global.u32 	%r231, [%rd6+72];
	xor.b32  	%r334, %r334, %r231;
	ld.global.u32 	%r232, [%rd6+76];
	xor.b32  	%r333, %r333, %r232;
$L__BB0_14:
	and.b32  	%r234, %r203, 16;
	setp.eq.s32 	%p8, %r234, 0;
	@%p8 bra 	$L__BB0_16;
	ld.global.u32 	%r235, [%rd6+80];
	xor.b32  	%r337, %r337, %r235;
	ld.global.u32 	%r236, [%rd6+84];
	xor.b32  	%r336, %r336, %r236;
	ld.global.u32 	%r237, [%rd6+88];
	xor.b32  	%r335, %r335, %r237;
	ld.global.u32 	%r238, [%rd6+92];
	xor.b32  	%r334, %r334, %r238;
	ld.global.u32 	%r239, [%rd6+96];
	xor.b32  	%r333, %r333, %r239;
$L__BB0_16:
	and.b32  	%r241, %r203, 32;
	setp.eq.s32 	%p9, %r241, 0;
	@%p9 bra 	$L__BB0_18;
	ld.global.u32 	%r242, [%rd6+100];
	xor.b32  	%r337, %r337, %r242;
	ld.global.u32 	%r243, [%rd6+104];
	xor.b32  	%r336, %r336, %r243;
	ld.global.u32 	%r244, [%rd6+108];
	xor.b32  	%r335, %r335, %r244;
	ld.global.u32 	%r245, [%rd6+112];
	xor.b32  	%r334, %r334, %r245;
	ld.global.u32 	%r246, [%rd6+116];
	xor.b32  	%r333, %r333, %r246;
$L__BB0_18:
	and.b32  	%r248, %r203, 64;
	setp.eq.s32 	%p10, %r248, 0;
	@%p10 bra 	$L__BB0_20;
	ld.global.u32 	%r249, [%rd6+120];
	xor.b32  	%r337, %r337, %r249;
	ld.global.u32 	%r250, [%rd6+124];
	xor.b32  	%r336, %r336, %r250;
	ld.global.u32 	%r251, [%rd6+128];
	xor.b32  	%r335, %r335, %r251;
	ld.global.u32 	%r252, [%rd6+132];
	xor.b32  	%r334, %r334, %r252;
	ld.global.u32 	%r253, [%rd6+136];
	xor.b32  	%r333, %r333, %r253;
$L__BB0_20:
	and.b32  	%r255, %r203, 128;
	setp.eq.s32 	%p11, %r255, 0;
	@%p11 bra 	$L__BB0_22;
	ld.global.u32 	%r256, [%rd6+140];
	xor.b32  	%r337, %r337, %r256;
	ld.global.u32 	%r257, [%rd6+144];
	xor.b32  	%r336, %r336, %r257;
	ld.global.u32 	%r258, [%rd6+148];
	xor.b32  	%r335, %r335, %r258;
	ld.global.u32 	%r259, [%rd6+152];
	xor.b32  	%r334, %r334, %r259;
	ld.global.u32 	%r260, [%rd6+156];
	xor.b32  	%r333, %r333, %r260;
$L__BB0_22:
	and.b32  	%r262, %r203, 256;
	setp.eq.s32 	%p12, %r262, 0;
	@%p12 bra 	$L__BB0_24;
	ld.global.u32 	%r263, [%rd6+160];
	xor.b32  	%r337, %r337, %r263;
	ld.global.u32 	%r264, [%rd6+164];
	xor.b32  	%r336, %r336, %r264;
	ld.global.u32 	%r265, [%rd6+168];
	xor.b32  	%r335, %r335, %r265;
	ld.global.u32 	%r266, [%rd6+172];
	xor.b32  	%r334, %r334, %r266;
	ld.global.u32 	%r267, [%rd6+176];
	xor.b32  	%r333, %r333, %r267;
$L__BB0_24:
	and.b32  	%r269, %r203, 512;
	setp.eq.s32 	%p13, %r269, 0;
	@%p13 bra 	$L__BB0_26;
	ld.global.u32 	%r270, [%rd6+180];
	xor.b32  	%r337, %r337, %r270;
	ld.global.u32 	%r271, [%rd6+184];
	xor.b32  	%r336, %r336, %r271;
	ld.global.u32 	%r272, [%rd6+188];
	xor.b32  	%r335, %r335, %r272;
	ld.global.u32 	%r273, [%rd6+192];
	xor.b32  	%r334, %r334, %r273;
	ld.global.u32 	%r274, [%rd6+196];
	xor.b32  	%r333, %r333, %r274;
$L__BB0_26:
	and.b32  	%r276, %r203, 1024;
	setp.eq.s32 	%p14, %r276, 0;
	@%p14 bra 	$L__BB0_28;
	ld.global.u32 	%r277, [%rd6+200];
	xor.b32  	%r337, %r337, %r277;
	ld.global.u32 	%r278, [%rd6+204];
	xor.b32  	%r336, %r336, %r278;
	ld.global.u32 	%r279, [%rd6+208];
	xor.b32  	%r335, %r335, %r279;
	ld.global.u32 	%r280, [%rd6+212];
	xor.b32  	%r334, %r334, %r280;
	ld.global.u32 	%r281, [%rd6+216];
	xor.b32  	%r333, %r333, %r281;
$L__BB0_28:
	and.b32  	%r283, %r203, 2048;
	setp.eq.s32 	%p15, %r283, 0;
	@%p15 bra 	$L__BB0_30;
	ld.global.u32 	%r284, [%rd6+220];
	xor.b32  	%r337, %r337, %r284;
	ld.global.u32 	%r285, [%rd6+224];
	xor.b32  	%r336, %r336, %r285;
	ld.global.u32 	%r286, [%rd6+228];
	xor.b32  	%r335, %r335, %r286;
	ld.global.u32 	%r287, [%rd6+232];
	xor.b32  	%r334, %r334, %r287;
	ld.global.u32 	%r288, [%rd6+236];
	xor.b32  	%r333, %r333, %r288;
$L__BB0_30:
	and.b32  	%r290, %r203, 4096;
	setp.eq.s32 	%p16, %r290, 0;
	@%p16 bra 	$L__BB0_32;
	ld.global.u32 	%r291, [%rd6+240];
	xor.b32  	%r337, %r337, %r291;
	ld.global.u32 	%r292, [%rd6+244];
	xor.b32  	%r336, %r336, %r292;
	ld.global.u32 	%r293, [%rd6+248];
	xor.b32  	%r335, %r335, %r293;
	ld.global.u32 	%r294, [%rd6+252];
	xor.b32  	%r334, %r334, %r294;
	ld.global.u32 	%r295, [%rd6+256];
	xor.b32  	%r333, %r333, %r295;
$L__BB0_32:
	and.b32  	%r297, %r203, 8192;
	setp.eq.s32 	%p17, %r297, 0;
	@%p17 bra 	$L__BB0_34;
	ld.global.u32 	%r298, [%rd6+260];
	xor.b32  	%r337, %r337, %r298;
	ld.global.u32 	%r299, [%rd6+264];
	xor.b32  	%r336, %r336, %r299;
	ld.global.u32 	%r300, [%rd6+268];
	xor.b32  	%r335, %r335, %r300;
	ld.global.u32 	%r301, [%rd6+272];
	xor.b32  	%r334, %r334, %r301;
	ld.global.u32 	%r302, [%rd6+276];
	xor.b32  	%r333, %r333, %r302;
$L__BB0_34:
	and.b32  	%r304, %r203, 16384;
	setp.eq.s32 	%p18, %r304, 0;
	@%p18 bra 	$L__BB0_36;
	ld.global.u32 	%r305, [%rd6+280];
	xor.b32  	%r337, %r337, %r305;
	ld.global.u32 	%r306, [%rd6+284];
	xor.b32  	%r336, %r336, %r306;
	ld.global.u32 	%r307, [%rd6+288];
	xor.b32  	%r335, %r335, %r307;
	ld.global.u32 	%r308, [%rd6+292];
	xor.b32  	%r334, %r334, %r308;
	ld.global.u32 	%r309, [%rd6+296];
	xor.b32  	%r333, %r333, %r309;
$L__BB0_36:
	and.b32  	%r311, %r203, 32768;
	setp.eq.s32 	%p19, %r311, 0;
	@%p19 bra 	$L__BB0_38;
	ld.global.u32 	%r312, [%rd6+300];
	xor.b32  	%r337, %r337, %r312;
	ld.global.u32 	%r313, [%rd6+304];
	xor.b32  	%r336, %r336, %r313;
	ld.global.u32 	%r314, [%rd6+308];
	xor.b32  	%r335, %r335, %r314;
	ld.global.u32 	%r315, [%rd6+312];
	xor.b32  	%r334, %r334, %r315;
	ld.global.u32 	%r316, [%rd6+316];
	xor.b32  	%r333, %r333, %r316;
$L__BB0_38:
	add.s32 	%r332, %r332, 16;
	setp.ne.s32 	%p20, %r332, 32;
	@%p20 bra 	$L__BB0_6;
	mad.lo.s32 	%r317, %r326, -31, %r11;
	add.s32 	%r326, %r317, 1;
	setp.ne.s32 	%p21, %r326, 5;
	@%p21 bra 	$L__BB0_5;
	st.global.u32 	[%rd2+4], %r337;
	st.global.u32 	[%rd2+8], %r336;
	st.global.u32 	[%rd2+12], %r335;
	st.global.u32 	[%rd2+16], %r334;
	st.global.u32 	[%rd2+20], %r333;
	add.s32 	%r320, %r320, 1;
	setp.lt.u32 	%p22, %r320, %r2;
	@%p22 bra 	$L__BB0_4;
$L__BB0_41:
	shr.u64 	%rd7, %rd18, 2;
	add.s32 	%r319, %r319, 1;
	setp.gt.u64 	%p23, %rd18, 3;
	mov.u64 	%rd18, %rd7;
	@%p23 bra 	$L__BB0_2;
$L__BB0_42:
	mov.b32 	%r318, 0;
	st.global.v2.u32 	[%rd2+24], {%r318, %r318};
	st.global.u32 	[%rd2+32], %r318;
	mov.b64 	%rd17, 0;
	st.global.u64 	[%rd2+40], %rd17;
	ret;

}
	// .globl	_Z6kernelP17curandStateXORWOWi
.visible .entry _Z6kernelP17curandStateXORWOWi(
	.param .u64 .ptr .align 1 _Z6kernelP17curandStateXORWOWi_param_0,
	.param .u32 _Z6kernelP17curandStateXORWOWi_param_1
)
{
	.reg .pred 	%p<9>;
	.reg .b32 	%r<96>;
	.reg .b32 	%f<22>;
	.reg .b64 	%rd<8>;

	ld.param.u64 	%rd2, [_Z6kernelP17curandStateXORWOWi_param_0];
	ld.param.u32 	%r22, [_Z6kernelP17curandStateXORWOWi_param_1];
	setp.lt.s32 	%p1, %r22, 1;
	@%p1 bra 	$L__BB1_11;
	mov.u32 	%r23, %tid.x;
	mov.u32 	%r24, %ntid.x;
	mov.u32 	%r25, %ctaid.x;
	mad.lo.s32 	%r26, %r25, %r24, %r23;
	cvta.to.global.u64 	%rd3, %rd2;
	mul.wide.u32 	%rd4, %r26, 48;
	add.s64 	%rd1, %rd3, %rd4;
	setp.eq.s32 	%p2, %r22, 1;
	@%p2 bra 	$L__BB1_8;
	and.b32  	%r27, %r22, 2147483646;
	neg.s32 	%r89, %r27;
$L__BB1_3:
	ld.global.v2.u32 	{%r28, %r29}, [%rd1];
	shr.u32 	%r30, %r29, 2;
	xor.b32  	%r31, %r30, %r29;
	ld.global.v2.u32 	{%r32, %r95}, [%rd1+8];
	ld.global.v2.u32 	{%r94, %r93}, [%rd1+16];
	shl.b32 	%r33, %r93, 4;
	shl.b32 	%r34, %r31, 1;
	xor.b32  	%r35, %r34, %r33;
	xor.b32  	%r36, %r35, %r31;
	xor.b32  	%r92, %r36, %r93;
	add.s32 	%r37, %r28, %r92;
	add.s32 	%r38, %r37, 362437;
	cvt.rn.f32.u32 	%f1, %r38;
	fma.rn.f32 	%f2, %f1, 0f2F800000, 0f2F000000;
	shr.u32 	%r39, %r32, 2;
	xor.b32  	%r40, %r39, %r32;
	st.global.v2.u32 	[%rd1+8], {%r94, %r93};
	shl.b32 	%r41, %r92, 4;
	shl.b32 	%r42, %r40, 1;
	xor.b32  	%r43, %r42, %r41;
	xor.b32  	%r44, %r43, %r40;
	xor.b32  	%r91, %r44, %r92;
	st.global.v2.u32 	[%rd1+16], {%r92, %r91};
	add.s32 	%r90, %r28, 724874;
	st.global.v2.u32 	[%rd1], {%r90, %r95};
	add.s32 	%r45, %r91, %r90;
	cvt.rn.f32.u32 	%f3, %r45;
	fma.rn.f32 	%f4, %f3, 0f2F800000, 0f2F000000;
	mul.f32 	%f5, %f4, %f4;
	fma.rn.f32 	%f6, %f2, %f2, %f5;
	sqrt.rn.f32 	%f7, %f6;
	setp.geu.f32 	%p3, %f7, 0f3F800000;
	@%p3 bra 	$L__BB1_5;
	atom.global.add.u64 	%rd5, [count], 1;
	ld.global.v2.u32 	{%r90, %r95}, [%rd1];
	ld.global.v2.u32 	{%r94, %r93}, [%rd1+8];
	ld.global.v2.u32 	{%r92, %r91}, [%rd1+16];
$L__BB1_5:
	shr.u32 	%r46, %r95, 2;
	xor.b32  	%r47, %r46, %r95;
	shl.b32 	%r48, %r91, 4;
	shl.b32 	%r49, %r47, 1;
	xor.b32  	%r50, %r49, %r48;
	xor.b32  	%r51, %r50, %r47;
	xor.b32  	%r52, %r51, %r91;
	add.s32 	%r53, %r90, %r52;
	add.s32 	%r54, %r53, 362437;
	cvt.rn.f32.u32 	%f8, %r54;
	fma.rn.f32 	%f9, %f8, 0f2F800000, 0f2F000000;
	shr.u32 	%r55, %r94, 2;
	xor.b32  	%r56, %r55, %r94;
	st.global.v2.u32 	[%rd1+8], {%r92, %r91};
	shl.b32 	%r57, %r52, 4;
	shl.b32 	%r58, %r56, 1;
	xor.b32  	%r59, %r58, %r57;
	xor.b32  	%r60, %r59, %r56;
	xor.b32  	%r61, %r60, %r52;
	st.global.v2.u32 	[%rd1+16], {%r52, %r61};
	add.s32 	%r62, %r90, 724874;
	st.global.v2.u32 	[%rd1], {%r62, %r93};
	add.s32 	%r63, %r61, %r62;
	cvt.rn.f32.u32 	%f10, %r63;
	fma.rn.f32 	%f11, %f10, 0f2F800000, 0f2F000000;
	mul.f32 	%f12, %f11, %f11;
	fma.rn.f32 	%f13, %f9, %f9, %f12;
	sqrt.rn.f32 	%f14, %f13;
	setp.geu.f32 	%p4, %f14, 0f3F800000;
	@%p4 bra 	$L__BB1_7;
	atom.global.add.u64 	%rd6, [count], 1;
$L__BB1_7:
	add.s32 	%r89, %r89, 2;
	setp.ne.s32 	%p5, %r89, 0;
	@%p5 bra 	$L__BB1_3;
$L__BB1_8:
	and.b32  	%r64, %r22, 1;
	setp.eq.b32 	%p6, %r64, 1;
	not.pred 	%p7, %p6;
	@%p7 bra 	$L__BB1_11;
	ld.global.v2.u32 	{%r65, %r66}, [%rd1];
	shr.u32 	%r67, %r66, 2;
	xor.b32  	%r68, %r67, %r66;
	ld.global.v2.u32 	{%r69, %r70}, [%rd1+8];
	ld.global.v2.u32 	{%r71, %r72}, [%rd1+16];
	shl.b32 	%r73, %r72, 4;
	shl.b32 	%r74, %r68, 1;
	xor.b32  	%r75, %r74, %r73;
	xor.b32  	%r76, %r75, %r68;
	xor.b32  	%r77, %r76, %r72;
	add.s32 	%r78, %r65, %r77;
	add.s32 	%r79, %r78, 362437;
	cvt.rn.f32.u32 	%f15, %r79;
	fma.rn.f32 	%f16, %f15, 0f2F800000, 0f2F000000;
	shr.u32 	%r80, %r69, 2;
	xor.b32  	%r81, %r80, %r69;
	st.global.v2.u32 	[%rd1+8], {%r71, %r72};
	shl.b32 	%r82, %r77, 4;
	shl.b32 	%r83, %r81, 1;
	xor.b32  	%r84, %r83, %r82;
	xor.b32  	%r85, %r84, %r81;
	xor.b32  	%r86, %r85, %r77;
	st.global.v2.u32 	[%rd1+16], {%r77, %r86};
	add.s32 	%r87, %r65, 724874;
	st.global.v2.u32 	[%rd1], {%r87, %r70};
	add.s32 	%r88, %r86, %r87;
	cvt.rn.f32.u32 	%f17, %r88;
	fma.rn.f32 	%f18, %f17, 0f2F800000, 0f2F000000;
	mul.f32 	%f19, %f18, %f18;
	fma.rn.f32 	%f20, %f16, %f16, %f19;
	sqrt.rn.f32 	%f21, %f20;
	setp.geu.f32 	%p8, %f21, 0f3F800000;
	@%p8 bra 	$L__BB1_11;
	atom.global.add.u64 	%rd7, [count], 1;
$L__BB1_11:
	ret;

}
	// .globl	_Z7kernel2P17curandStateXORWOWi
.visible .entry _Z7kernel2P17curandStateXORWOWi(
	.param .u64 .ptr .align 1 _Z7kernel2P17curandStateXORWOWi_param_0,
	.param .u32 _Z7kernel2P17curandStateXORWOWi_param_1
)
{
	.local .align 8 .b8 	__local_depot2[16];
	.reg .b64 	%SP;
	.reg .b64 	%SPL;
	.reg .pred 	%p<16>;
	.reg .b32 	%r<123>;
	.reg .b32 	%f<22>;
	.reg .b64 	%rd<22>;
	// demoted variable
	.shared .align 4 .u32 _ZZ7kernel2P17curandStateXORWOWiE11my_block_id;
	mov.u64 	%SPL, __local_depot2;
	cvta.local.u64 	%SP, %SPL;
	ld.param.u64 	%rd3, [_Z7kernel2P17curandStateXORWOWi_param_0];
	ld.param.u32 	%r30, [_Z7kernel2P17curandStateXORWOWi_param_1];
	mov.u32 	%r1, %tid.x;
	setp.ne.s32 	%p1, %r1, 0;
	@%p1 bra 	$L__BB2_4;
	// begin inline asm
	mov.u32 %r31, %smid;
	// end inline asm
	mul.wide.s32 	%rd4, %r31, 4;
	mov.u64 	%rd5, blk_ids;
	add.s64 	%rd1, %rd5, %rd4;
	mov.b32 	%r115, -1;
	mov.b32 	%r114, 0;
$L__BB2_2:
	mov.b32 	%r34, 1;
	shl.b32 	%r35, %r34, %r114;
	atom.global.or.b32 	%r36, [%rd1], %r35;
	and.b32  	%r37, %r36, %r35;
	setp.ne.s32 	%p2, %r37, 0;
	selp.b32 	%r115, %r115, %r114, %p2;
	add.s32 	%r5, %r114, 1;
	setp.lt.u32 	%p3, %r114, 31;
	and.pred  	%p4, %p2, %p3;
	mov.u32 	%r114, %r5;
	@%p4 bra 	$L__BB2_2;
	st.volatile.shared.u32 	[_ZZ7kernel2P17curandStateXORWOWiE11my_block_id], %r115;
$L__BB2_4:
	bar.sync 	0;
	ld.volatile.shared.u32 	%r38, [_ZZ7kernel2P17curandStateXORWOWiE11my_block_id];
	setp.eq.s32 	%p5, %r38, 0;
	@%p5 bra 	$L__BB2_6;
	ld.volatile.shared.u32 	%r39, [_ZZ7kernel2P17curandStateXORWOWiE11my_block_id];
	add.u64 	%rd6, %SP, 8;
	add.u64 	%rd7, %SPL, 8;
	st.local.u32 	[%rd7], %r39;
	mov.u64 	%rd8, $str$1;
	cvta.global.u64 	%rd9, %rd8;
	{ // callseq 0, 0
	.param .b64 param0;
	st.param.b64 	[param0], %rd9;
	.param .b64 param1;
	st.param.b64 	[param1], %rd6;
	.param .b32 retval0;
	call.uni (retval0), 
	vprintf, 
	(
	param0, 
	param1
	);
	ld.param.b32 	%r40, [retval0];
	} // callseq 0
$L__BB2_6:
	ld.volatile.shared.u32 	%r6, [_ZZ7kernel2P17curandStateXORWOWiE11my_block_id];
	// begin inline asm
	mov.u32 %r42, %smid;
	// end inline asm
	setp.eq.s32 	%p6, %r6, 0;
	@%p6 bra 	$L__BB2_8;
	add.u64 	%rd10, %SP, 0;
	add.u64 	%rd11, %SPL, 0;
	st.local.v2.u32 	[%rd11], {%r42, %r6};
	mov.u64 	%rd12, $str;
	cvta.global.u64 	%rd13, %rd12;
	{ // callseq 1, 0
	.param .b64 param0;
	st.param.b64 	[param0], %rd13;
	.param .b64 param1;
	st.param.b64 	[param1], %rd10;
	.param .b32 retval0;
	call.uni (retval0), 
	vprintf, 
	(
	param0, 
	param1
	);
	ld.param.b32 	%r43, [retval0];
	} // callseq 1
$L__BB2_8:
	mul.lo.s32 	%r8, %r42, %r6;
	setp.lt.s32 	%p7, %r30, 1;
	@%p7 bra 	$L__BB2_19;
	add.s32 	%r45, %r8, %r1;
	cvta.to.global.u64 	%rd14, %rd3;
	mul.wide.s32 	%rd15, %r45, 48;
	add.s64 	%rd2, %rd14, %rd15;
	setp.eq.s32 	%p8, %r30, 1;
	@%p8 bra 	$L__BB2_16;
	and.b32  	%r46, %r30, 2147483646;
	neg.s32 	%r116, %r46;
$L__BB2_11:
	ld.global.v2.u32 	{%r47, %r48}, [%rd2];
	shr.u32 	%r49, %r48, 2;
	xor.b32  	%r50, %r49, %r48;
	ld.global.v2.u32 	{%r51, %r122}, [%rd2+8];
	ld.global.v2.u32 	{%r121, %r120}, [%rd2+16];
	shl.b32 	%r52, %r120, 4;
	shl.b32 	%r53, %r50, 1;
	xor.b32  	%r54, %r53, %r52;
	xor.b32  	%r55, %r54, %r50;
	xor.b32  	%r119, %r55, %r120;
	add.s32 	%r56, %r47, %r119;
	add.s32 	%r57, %r56, 362437;
	cvt.rn.f32.u32 	%f1, %r57;
	fma.rn.f32 	%f2, %f1, 0f2F800000, 0f2F000000;
	shr.u32 	%r58, %r51, 2;
	xor.b32  	%r59, %r58, %r51;
	st.global.v2.u32 	[%rd2+8], {%r121, %r120};
	shl.b32 	%r60, %r119, 4;
	shl.b32 	%r61, %r59, 1;
	xor.b32  	%r62, %r61, %r60;
	xor.b32  	%r63, %r62, %r59;
	xor.b32  	%r118, %r63, %r119;
	st.global.v2.u32 	[%rd2+16], {%r119, %r118};
	add.s32 	%r117, %r47, 724874;
	st.global.v2.u32 	[%rd2], {%r117, %r122};
	add.s32 	%r64, %r118, %r117;
	cvt.rn.f32.u32 	%f3, %r64;
	fma.rn.f32 	%f4, %f3, 0f2F800000, 0f2F000000;
	mul.f32 	%f5, %f4, %f4;
	fma.rn.f32 	%f6, %f2, %f2, %f5;
	sqrt.rn.f32 	%f7, %f6;
	setp.geu.f32 	%p9, %f7, 0f3F800000;
	@%p9 bra 	$L__BB2_13;
	atom.global.add.u64 	%rd16, [count], 1;
	ld.global.v2.u32 	{%r117, %r122}, [%rd2];
	ld.global.v2.u32 	{%r121, %r120}, [%rd2+8];
	ld.global.v2.u32 	{%r119, %r118}, [%rd2+16];
$L__BB2_13:
	shr.u32 	%r65, %r122, 2;
	xor.b32  	%r66, %r65, %r122;
	shl.b32 	%r67, %r118, 4;
	shl.b32 	%r68, %r66, 1;
	xor.b32  	%r69, %r68, %r67;
	xor.b32  	%r70, %r69, %r66;
	xor.b32  	%r71, %r70, %r118;
	add.s32 	%r72, %r117, %r71;
	add.s32 	%r73, %r72, 362437;
	cvt.rn.f32.u32 	%f8, %r73;
	fma.rn.f32 	%f9, %f8, 0f2F800000, 0f2F000000;
	shr.u32 	%r74, %r121, 2;
	xor.b32  	%r75, %r74, %r121;
	st.global.v2.u32 	[%rd2+8], {%r119, %r118};
	shl.b32 	%r76, %r71, 4;
	shl.b32 	%r77, %r75, 1;
	xor.b32  	%r78, %r77, %r76;
	xor.b32  	%r79, %r78, %r75;
	xor.b32  	%r80, %r79, %r71;
	st.global.v2.u32 	[%rd2+16], {%r71, %r80};
	add.s32 	%r81, %r117, 724874;
	st.global.v2.u32 	[%rd2], {%r81, %r120};
	add.s32 	%r82, %r80, %r81;
	cvt.rn.f32.u32 	%f10, %r82;
	fma.rn.f32 	%f11, %f10, 0f2F800000, 0f2F000000;
	mul.f32 	%f12, %f11, %f11;
	fma.rn.f32 	%f13, %f9, %f9, %f12;
	sqrt.rn.f32 	%f14, %f13;
	setp.geu.f32 	%p10, %f14, 0f3F800000;
	@%p10 bra 	$L__BB2_15;
	atom.global.add.u64 	%rd17, [count], 1;
$L__BB2_15:
	add.s32 	%r116, %r116, 2;
	setp.ne.s32 	%p11, %r116, 0;
	@%p11 bra 	$L__BB2_11;
$L__BB2_16:
	and.b32  	%r83, %r30, 1;
	setp.eq.b32 	%p12, %r83, 1;
	not.pred 	%p13, %p12;
	@%p13 bra 	$L__BB2_19;
	ld.global.v2.u32 	{%r84, %r85}, [%rd2];
	shr.u32 	%r86, %r85, 2;
	xor.b32  	%r87, %r86, %r85;
	ld.global.v2.u32 	{%r88, %r89}, [%rd2+8];
	ld.global.v2.u32 	{%r90, %r91}, [%rd2+16];
	shl.b32 	%r92, %r91, 4;
	shl.b32 	%r93, %r87, 1;
	xor.b32  	%r94, %r93, %r92;
	xor.b32  	%r95, %r94, %r87;
	xor.b32  	%r96, %r95, %r91;
	add.s32 	%r97, %r84, %r96;
	add.s32 	%r98, %r97, 362437;
	cvt.rn.f32.u32 	%f15, %r98;
	fma.rn.f32 	%f16, %f15, 0f2F800000, 0f2F000000;
	shr.u32 	%r99, %r88, 2;
	xor.b32  	%r100, %r99, %r88;
	st.global.v2.u32 	[%rd2+8], {%r90, %r91};
	shl.b32 	%r101, %r96, 4;
	shl.b32 	%r102, %r100, 1;
	xor.b32  	%r103, %r102, %r101;
	xor.b32  	%r104, %r103, %r100;
	xor.b32  	%r105, %r104, %r96;
	st.global.v2.u32 	[%rd2+16], {%r96, %r105};
	add.s32 	%r106, %r84, 724874;
	st.global.v2.u32 	[%rd2], {%r106, %r89};
	add.s32 	%r107, %r105, %r106;
	cvt.rn.f32.u32 	%f17, %r107;
	fma.rn.f32 	%f18, %f17, 0f2F800000, 0f2F000000;
	mul.f32 	%f19, %f18, %f18;
	fma.rn.f32 	%f20, %f16, %f16, %f19;
	sqrt.rn.f32 	%f21, %f20;
	setp.geu.f32 	%p14, %f21, 0f3F800000;
	@%p14 bra 	$L__BB2_19;
	atom.global.add.u64 	%rd18, [count], 1;
$L__BB2_19:
	setp.ne.s32 	%p15, %r1, 0;
	bar.sync 	0;
	@%p15 bra 	$L__BB2_21;
	ld.volatile.shared.u32 	%r109, [_ZZ7kernel2P17curandStateXORWOWiE11my_block_id];
	mov.b32 	%r110, 1;
	shl.b32 	%r111, %r110, %r109;
	not.b32 	%r112, %r111;
	// begin inline asm
	mov.u32 %r108, %smid;
	// end inline asm
	mul.wide.s32 	%rd19, %r108, 4;
	mov.u64 	%rd20, blk_ids;
	add.s64 	%rd21, %rd20, %rd19;
	atom.global.and.b32 	%r113, [%rd21], %r112;
$L__BB2_21:
	bar.sync 	0;
	ret;

}


// ===== COMPILED SASS (sm_100) =====

	.target	sm_100

	.elftype	@"ET_EXEC"


//--------------------- .note.nv.tkinfo           --------------------------
	.section	.note.nv.tkinfo,"",@"SHT_NOTE"
	.sectionflags	@"SHF_NOTE_NV_TKINFO"
	.tkinfo
        /*0018*/ 	.word	0x00000002
        /*0030*/ 	.string	""
        /*0030*/ 	.string	"ptxas"
        /*0030*/ 	.string	"Cuda compilation tools, release 13.0, V13.0.88"
        /*0030*/ 	.string	"Build cuda_13.0.r13.0/compiler.36424714_0"
        /*0030*/ 	.string	"-arch sm_100 -m 64 "



//--------------------- .note.nv.cuinfo           --------------------------
	.section	.note.nv.cuinfo,"",@"SHT_NOTE"
	.sectionflags	@"SHF_NOTE_NV_CUINFO"
        /*0018*/ 	.short	0x0002
        /*001a*/ 	.short	0x0064
        /*001c*/ 	.short	0x0082
	.zero		2


//--------------------- .nv.info                  --------------------------
	.section	.nv.info,"",@"SHT_CUDA_INFO"
	.align	4


	//----- nvinfo : EIATTR_REGCOUNT
	.align		4
        /*0000*/ 	.byte	0x04, 0x2f
        /*0002*/ 	.short	(.L_14 - .L_13)
	.align		4
.L_13:
        /*0004*/ 	.word	index@(_Z8rng_inityP17curandStateXORWOW)
        /*0008*/ 	.word	0x0000001f


	//----- nvinfo : EIATTR_FRAME_SIZE
	.align		4
.L_14:
        /*000c*/ 	.byte	0x04, 0x11
        /*000e*/ 	.short	(.L_16 - .L_15)
	.align		4
.L_15:
        /*0010*/ 	.word	index@(_Z8rng_inityP17curandStateXORWOW)
        /*0014*/ 	.word	0x00000000


	//----- nvinfo : EIATTR_REGCOUNT
	.align		4
.L_16:
        /*0018*/ 	.byte	0x04, 0x2f
        /*001a*/ 	.short	(.L_18 - .L_17)
	.align		4
.L_17:
        /*001c*/ 	.word	index@(_Z6kernelP17curandStateXORWOWi)
        /*0020*/ 	.word	0x00000013


	//----- nvinfo : EIATTR_FRAME_SIZE
	.align		4
.L_18:
        /*0024*/ 	.byte	0x04, 0x11
        /*0026*/ 	.short	(.L_20 - .L_19)
	.align		4
.L_19:
        /*0028*/ 	.word	index@($__internal_1_$__cuda_sm20_sqrt_rn_f32_slowpath)
        /*002c*/ 	.word	0x00000000


	//----- nvinfo : EIATTR_FRAME_SIZE
	.align		4
.L_20:
        /*0030*/ 	.byte	0x04, 0x11
        /*0032*/ 	.short	(.L_22 - .L_21)
	.align		4
.L_21:
        /*0034*/ 	.word	index@(_Z6kernelP17curandStateXORWOWi)
        /*0038*/ 	.word	0x00000000


	//----- nvinfo : EIATTR_REGCOUNT
	.align		4
.L_22:
        /*003c*/ 	.byte	0x04, 0x2f
        /*003e*/ 	.short	(.L_24 - .L_23)
	.align		4
.L_23:
        /*0040*/ 	.word	index@(_Z7kernel2P17curandStateXORWOWi)
        /*0044*/ 	.word	0x00000018


	//----- nvinfo : EIATTR_FRAME_SIZE
	.align		4
.L_24:
        /*0048*/ 	.byte	0x04, 0x11
        /*004a*/ 	.short	(.L_26 - .L_25)
	.align		4
.L_25:
        /*004c*/ 	.word	index@($__internal_0_$__cuda_sm20_sqrt_rn_f32_slowpath)
        /*0050*/ 	.word	0x00000010


	//----- nvinfo : EIATTR_FRAME_SIZE
	.align		4
.L_26:
        /*0054*/ 	.byte	0x04, 0x11
        /*0056*/ 	.short	(.L_28 - .L_27)
	.align		4
.L_27:
        /*0058*/ 	.word	index@(_Z7kernel2P17curandStateXORWOWi)
        /*005c*/ 	.word	0x00000010


	//----- nvinfo : EIATTR_MIN_STACK_SIZE
	.align		4
.L_28:
        /*0060*/ 	.byte	0x04, 0x12
        /*0062*/ 	.short	(.L_30 - .L_29)
	.align		4
.L_29:
        /*0064*/ 	.word	index@(_Z7kernel2P17curandStateXORWOWi)
        /*0068*/ 	.word	0x00000010


	//----- nvinfo : EIATTR_MIN_STACK_SIZE
	.align		4
.L_30:
        /*006c*/ 	.byte	0x04, 0x12
        /*006e*/ 	.short	(.L_32 - .L_31)
	.align		4
.L_31:
        /*0070*/ 	.word	index@(_Z6kernelP17curandStateXORWOWi)
        /*0074*/ 	.word	0x00000000


	//----- nvinfo : EIATTR_MIN_STACK_SIZE
	.align		4
.L_32:
        /*0078*/ 	.byte	0x04, 0x12
        /*007a*/ 	.short	(.L_34 - .L_33)
	.align		4
.L_33:
        /*007c*/ 	.word	index@(_Z8rng_inityP17curandStateXORWOW)
        /*0080*/ 	.word	0x00000000
.L_34:


//--------------------- .nv.compat                --------------------------
	.section	.nv.compat,"",@"SHT_CUDA_COMPAT_INFO"
	.align	4
        /*0000*/ 	.byte	0x02, 0x09, 0x00, 0x00, 0x02, 0x02, 0x01, 0x00, 0x02, 0x05, 0x05, 0x00, 0x03, 0x07, 0x01, 0x01
        /*0010*/ 	.byte	0x02, 0x03, 0x00, 0x00, 0x02, 0x06, 0x01, 0x00, 0x04, 0x0b, 0x08, 0x00, 0x01, 0x00, 0x00, 0x00
        /*0020*/ 	.byte	0x00, 0x00, 0x00, 0x00


//--------------------- .nv.info._Z7kernel2P17curandStateXORWOWi --------------------------
	.section	.nv.info._Z7kernel2P17curandStateXORWOWi,"",@"SHT_CUDA_INFO"
	.sectionflags	@""
	.align	4


	//----- nvinfo : EIATTR_CUDA_API_VERSION
	.align		4
        /*0000*/ 	.byte	0x04, 0x37
        /*0002*/ 	.short	(.L_36 - .L_35)
.L_35:
        /*0004*/ 	.word	0x00000082


	//----- nvinfo : EIATTR_KPARAM_INFO
	.align		4
.L_36:
        /*0008*/ 	.byte	0x04, 0x17
        /*000a*/ 	.short	(.L_38 - .L_37)
.L_37:
        /*000c*/ 	.word	0x00000000
        /*0010*/ 	.short	0x0001
        /*0012*/ 	.short	0x0008
        /*0014*/ 	.byte	0x00, 0xf0, 0x11, 0x00


	//----- nvinfo : EIATTR_KPARAM_INFO
	.align		4
.L_38:
        /*0018*/ 	.byte	0x04, 0x17
        /*001a*/ 	.short	(.L_40 - .L_39)
.L_39:
        /*001c*/ 	.word	0x00000000
        /*0020*/ 	.short	0x0000
        /*0022*/ 	.short	0x0000
        /*0024*/ 	.byte	0x00, 0xf5, 0x21, 0x00


	//----- nvinfo : EIATTR_SPARSE_MMA_MASK
	.align		4
.L_40:
        /*0028*/ 	.byte	0x03, 0x50
        /*002a*/ 	.short	0x0000


	//----- nvinfo : EIATTR_MAXREG_COUNT
	.align		4
        /*002c*/ 	.byte	0x03, 0x1b
        /*002e*/ 	.short	0x00ff


	//----- nvinfo : EIATTR_NUM_BARRIERS
	.align		4
        /*0030*/ 	.byte	0x02, 0x4c
        /*0032*/ 	.byte	0x01
	.zero		1


	//----- nvinfo : EIATTR_EXTERNS
	.align		4
        /*0034*/ 	.byte	0x04, 0x0f
        /*0036*/ 	.short	(.L_42 - .L_41)


	//   ....[0]....
	.align		4
.L_41:
        /*0038*/ 	.word	index@(vprintf)


	//----- nvinfo : EIATTR_MERCURY_ISA_VERSION
	.align		4
.L_42:
        /*003c*/ 	.byte	0x03, 0x5f
        /*003e*/ 	.short	0x0101


	//----- nvinfo : EIATTR_INT_WARP_WIDE_INSTR_OFFSETS
	.align		4
        /*0040*/ 	.byte	0x04, 0x31
        /*0042*/ 	.short	(.L_44 - .L_43)


	//   ....[0]....
.L_43:
        /*0044*/ 	.word	0x00000810


	//   ....[1]....
        /*0048*/ 	.word	0x00000bc0


	//   ....[2]....
        /*004c*/ 	.word	0x00000fb0


	//----- nvinfo : EIATTR_VRC_CTA_INIT_COUNT
	.align		4
.L_44:
        /*0050*/ 	.byte	0x02, 0x4a
	.zero		1
	.zero		1


	//----- nvinfo : EIATTR_SYSCALL_OFFSETS
	.align		4
        /*0054*/ 	.byte	0x04, 0x46
        /*0056*/ 	.short	(.L_46 - .L_45)


	//   ....[0]....
.L_45:
        /*0058*/ 	.word	0x00000310


	//   ....[1]....
        /*005c*/ 	.word	0x00000420


	//----- nvinfo : EIATTR_EXIT_INSTR_OFFSETS
	.align		4
.L_46:
        /*0060*/ 	.byte	0x04, 0x1c
        /*0062*/ 	.short	(.L_48 - .L_47)


	//   ....[0]....
.L_47:
        /*0064*/ 	.word	0x00001180


	//----- nvinfo : EIATTR_CRS_STACK_SIZE
	.align		4
.L_48:
        /*0068*/ 	.byte	0x04, 0x1e
        /*006a*/ 	.short	(.L_50 - .L_49)
.L_49:
        /*006c*/ 	.word	0x00000000


	//----- nvinfo : EIATTR_CBANK_PARAM_SIZE
	.align		4
.L_50:
        /*0070*/ 	.byte	0x03, 0x19
        /*0072*/ 	.short	0x000c


	//----- nvinfo : EIATTR_PARAM_CBANK
	.align		4
        /*0074*/ 	.byte	0x04, 0x0a
        /*0076*/ 	.short	(.L_52 - .L_51)
	.align		4
.L_51:
        /*0078*/ 	.word	index@(.nv.constant0._Z7kernel2P17curandStateXORWOWi)
        /*007c*/ 	.short	0x0380
        /*007e*/ 	.short	0x000c


	//----- nvinfo : EIATTR_SW_WAR
	.align		4
.L_52:
        /*0080*/ 	.byte	0x04, 0x36
        /*0082*/ 	.short	(.L_54 - .L_53)
.L_53:
        /*0084*/ 	.word	0x00000008
.L_54:


//--------------------- .nv.info._Z6kernelP17curandStateXORWOWi --------------------------
	.section	.nv.info._Z6kernelP17curandStateXORWOWi,"",@"SHT_CUDA_INFO"
	.sectionflags	@""
	.align	4


	//----- nvinfo : EIATTR_CUDA_API_VERSION
	.align		4
        /*0000*/ 	.byte	0x04, 0x37
        /*0002*/ 	.short	(.L_56 - .L_55)
.L_55:
        /*0004*/ 	.word	0x00000082


	//----- nvinfo : EIATTR_KPARAM_INFO
	.align		4
.L_56:
        /*0008*/ 	.byte	0x04, 0x17
        /*000a*/ 	.short	(.L_58 - .L_57)
.L_57:
        /*000c*/ 	.word	0x00000000
        /*0010*/ 	.short	0x0001
        /*0012*/ 	.short	0x0008
        /*0014*/ 	.byte	0x00, 0xf0, 0x11, 0x00


	//----- nvinfo : EIATTR_KPARAM_INFO
	.align		4
.L_58:
        /*0018*/ 	.byte	0x04, 0x17
        /*001a*/ 	.short	(.L_60 - .L_59)
.L_59:
        /*001c*/ 	.word	0x00000000
        /*0020*/ 	.short	0x0000
        /*0022*/ 	.short	0x0000
        /*0024*/ 	.byte	0x00, 0xf5, 0x21, 0x00


	//----- nvinfo : EIATTR_SPARSE_MMA_MASK
	.align		4
.L_60:
        /*0028*/ 	.byte	0x03, 0x50
        /*002a*/ 	.short	0x0000


	//----- nvinfo : EIATTR_MAXREG_COUNT
	.align		4
        /*002c*/ 	.byte	0x03, 0x1b
        /*002e*/ 	.short	0x00ff


	//----- nvinfo : EIATTR_MERCURY_ISA_VERSION
	.align		4
        /*0030*/ 	.byte	0x03, 0x5f
        /*0032*/ 	.short	0x0101


	//----- nvinfo : EIATTR_INT_WARP_WIDE_INSTR_OFFSETS
	.align		4
        /*0034*/ 	.byte	0x04, 0x31
        /*0036*/ 	.short	(.L_62 - .L_61)


	//   ....[0]....
.L_61:
        /*0038*/ 	.word	0x000003f0


	//   ....[1]....
        /*003c*/ 	.word	0x000007a0


	//   ....[2]....
        /*0040*/ 	.word	0x00000b80


	//----- nvinfo : EIATTR_VRC_CTA_INIT_COUNT
	.align		4
.L_62:
        /*0044*/ 	.byte	0x02, 0x4a
	.zero		1
	.zero		1


	//----- nvinfo : EIATTR_EXIT_INSTR_OFFSETS
	.align		4
        /*0048*/ 	.byte	0x04, 0x1c
        /*004a*/ 	.short	(.L_64 - .L_63)


	//   ....[0]....
.L_63:
        /*004c*/ 	.word	0x00000030


	//   ....[1]....
        /*0050*/ 	.word	0x000008a0


	//   ....[2]....
        /*0054*/ 	.word	0x00000b50


	//   ....[3]....
        /*0058*/ 	.word	0x00000c30


	//----- nvinfo : EIATTR_CRS_STACK_SIZE
	.align		4
.L_64:
        /*005c*/ 	.byte	0x04, 0x1e
        /*005e*/ 	.short	(.L_66 - .L_65)
.L_65:
        /*0060*/ 	.word	0x00000000


	//----- nvinfo : EIATTR_CBANK_PARAM_SIZE
	.align		4
.L_66:
        /*0064*/ 	.byte	0x03, 0x19
        /*0066*/ 	.short	0x000c


	//----- nvinfo : EIATTR_PARAM_CBANK
	.align		4
        /*0068*/ 	.byte	0x04, 0x0a
        /*006a*/ 	.short	(.L_68 - .L_67)
	.align		4
.L_67:
        /*006c*/ 	.word	index@(.nv.constant0._Z6kernelP17curandStateXORWOWi)
        /*0070*/ 	.short	0x0380
        /*0072*/ 	.short	0x000c


	//----- nvinfo : EIATTR_SW_WAR
	.align		4
.L_68:
        /*0074*/ 	.byte	0x04, 0x36
        /*0076*/ 	.short	(.L_70 - .L_69)
.L_69:
        /*0078*/ 	.word	0x00000008
.L_70:


//--------------------- .nv.info._Z8rng_inityP17curandStateXORWOW --------------------------
	.section	.nv.info._Z8rng_inityP17curandStateXORWOW,"",@"SHT_CUDA_INFO"
	.sectionflags	@""
	.align	4


	//----- nvinfo : EIATTR_CUDA_API_VERSION
	.align		4
        /*0000*/ 	.byte	0x04, 0x37
        /*0002*/ 	.short	(.L_72 - .L_71)
.L_71:
        /*0004*/ 	.word	0x00000082


	//----- nvinfo : EIATTR_KPARAM_INFO
	.align		4
.L_72:
        /*0008*/ 	.byte	0x04, 0x17
        /*000a*/ 	.short	(.L_74 - .L_73)
.L_73:
        /*000c*/ 	.word	0x00000000
        /*0010*/ 	.short	0x0001
        /*0012*/ 	.short	0x0008
        /*0014*/ 	.byte	0x00, 0xf5, 0x21, 0x00


	//----- nvinfo : EIATTR_KPARAM_INFO
	.align		4
.L_74:
        /*0018*/ 	.byte	0x04, 0x17
        /*001a*/ 	.short	(.L_76 - .L_75)
.L_75:
        /*001c*/ 	.word	0x00000000
        /*0020*/ 	.short	0x0000
        /*0022*/ 	.short	0x0000
        /*0024*/ 	.byte	0x00, 0xf0, 0x21, 0x00


	//----- nvinfo : EIATTR_SPARSE_MMA_MASK
	.align		4
.L_76:
        /*0028*/ 	.byte	0x03, 0x50
        /*002a*/ 	.short	0x0000


	//----- nvinfo : EIATTR_MAXREG_COUNT
	.align		4
        /*002c*/ 	.byte	0x03, 0x1b
        /*002e*/ 	.short	0x00ff


	//----- nvinfo : EIATTR_MERCURY_ISA_VERSION
	.align		4
        /*0030*/ 	.byte	0x03, 0x5f
        /*0032*/ 	.short	0x0101


	//----- nvinfo : EIATTR_VRC_CTA_INIT_COUNT
	.align		4
        /*0034*/ 	.byte	0x02, 0x4a
	.zero		1
	.zero		1


	//----- nvinfo : EIATTR_EXIT_INSTR_OFFSETS
	.align		4
        /*0038*/ 	.byte	0x04, 0x1c
        /*003a*/ 	.short	(.L_78 - .L_77)


	//   ....[0]....
.L_77:
        /*003c*/ 	.word	0x00000ec0


	//----- nvinfo : EIATTR_CRS_STACK_SIZE
	.align		4
.L_78:
        /*0040*/ 	.byte	0x04, 0x1e
        /*0042*/ 	.short	(.L_80 - .L_79)
.L_79:
        /*0044*/ 	.word	0x00000000


	//----- nvinfo : EIATTR_CBANK_PARAM_SIZE
	.align		4
.L_80:
        /*0048*/ 	.byte	0x03, 0x19
        /*004a*/ 	.short	0x0010


	//----- nvinfo : EIATTR_PARAM_CBANK
	.align		4
        /*004c*/ 	.byte	0x04, 0x0a
        /*004e*/ 	.short	(.L_82 - .L_81)
	.align		4
.L_81:
        /*0050*/ 	.word	index@(.nv.constant0._Z8rng_inityP17curandStateXORWOW)
        /*0054*/ 	.short	0x0380
        /*0056*/ 	.short	0x0010


	//----- nvinfo : EIATTR_SW_WAR
	.align		4
.L_82:
        /*0058*/ 	.byte	0x04, 0x36
        /*005a*/ 	.short	(.L_84 - .L_83)
.L_83:
        /*005c*/ 	.word	0x00000008
.L_84:


//--------------------- .nv.callgraph             --------------------------
	.section	.nv.callgraph,"",@"SHT_CUDA_CALLGRAPH"
	.align	4
	.sectionentsize	8
	.align		4
        /*0000*/ 	.word	0x00000000
	.align		4
        /*0004*/ 	.word	0xffffffff
	.align		4
        /*0008*/ 	.word	index@(_Z7kernel2P17curandStateXORWOWi)
	.align		4
        /*000c*/ 	.word	index@(vprintf)
	.align		4
        /*0010*/ 	.word	0x00000000
	.align		4
        /*0014*/ 	.word	0xfffffffe
	.align		4
        /*0018*/ 	.word	0x00000000
	.align		4
        /*001c*/ 	.word	0xfffffffd
	.align		4
        /*0020*/ 	.word	0x00000000
	.align		4
        /*0024*/ 	.word	0xfffffffc


//--------------------- .nv.constant4             --------------------------
	.section	.nv.constant4,"a",@progbits
	.align	8
	.align		8
.nv.constant4:
        /*0000*/ 	.dword	vprintf
	.align		8
        /*0008*/ 	.dword	precalc_xorwow_matrix
	.align		8
        /*0010*/ 	.dword	precalc_xorwow_offset_matrix
	.align		8
        /*0018*/ 	.dword	mrg32k3aM1
	.align		8
        /*0020*/ 	.dword	mrg32k3aM2
	.align		8
        /*0028*/ 	.dword	mrg32k3aM1SubSeq
	.align		8
        /*0030*/ 	.dword	mrg32k3aM2SubSeq
	.align		8
        /*0038*/ 	.dword	mrg32k3aM1Seq
	.align		8
        /*0040*/ 	.dword	mrg32k3aM2Seq
	.align		8
        /*0048*/ 	.dword	count
	.align		8
        /*0050*/ 	.dword	blk_ids
	.align		8
        /*0058*/ 	.dword	$str
	.align		8
        /*0060*/ 	.dword	$str$1


//--------------------- .nv.constant3             --------------------------
	.section	.nv.constant3,"a",@progbits
	.align	8
.nv.constant3:
	.type		__cr_lgamma_table,@object
	.size		__cr_lgamma_table,(.L_8 - __cr_lgamma_table)
__cr_lgamma_table:
        /*0000*/ 	.byte	0x00, 0x00, 0x00, 0x00, 0x00, 0x00, 0x00, 0x00, 0x00, 0x00, 0x00, 0x00, 0x00, 0x00, 0x00, 0x00
        /*0010*/ 	.byte	0xef, 0x39, 0xfa, 0xfe, 0x42, 0x2e, 0xe6, 0x3f, 0x02, 0x20, 0x2a, 0xfa, 0x0b, 0xab, 0xfc, 0x3f
        /*0020*/ 	.byte	0xf9, 0x2c, 0x92, 0x7c, 0xa7, 0x6c, 0x09, 0x40, 0xc9, 0x79, 0x44, 0x3c, 0x64, 0x26, 0x13, 0x40
        /*0030*/ 	.byte	0xca, 0x01, 0xcf, 0x3a, 0x27, 0x51, 0x1a, 0x40, 0x30, 0xcc, 0x2d, 0xf3, 0xe1, 0x0c, 0x21, 0x40
        /*0040*/ 	.byte	0x0d, 0xb7, 0xfc, 0x82, 0x8e, 0x35, 0x25, 0x40
.L_8:


//--------------------- .text._Z7kernel2P17curandStateXORWOWi --------------------------
	.section	.text._Z7kernel2P17curandStateXORWOWi,"ax",@progbits
	.align	128
        .global         _Z7kernel2P17curandStateXORWOWi
        .type           _Z7kernel2P17curandStateXORWOWi,@function
        .size           _Z7kernel2P17curandStateXORWOWi,(.L_x_51 - _Z7kernel2P17curandStateXORWOWi)
        .other          _Z7kernel2P17curandStateXORWOWi,@"STO_CUDA_ENTRY STV_DEFAULT"
_Z7kernel2P17curandStateXORWOWi:
.text._Z7kernel2P17curandStateXORWOWi:
[----:B------:R-:W0:Y:S01]  /*0000*/  LDC R1, c[0x0][0x37c] ;  /* 0x0000df00ff017b82 */ /* 0x000e220000000800 */
[----:B------:R-:W1:Y:S01]  /*0010*/  S2R R19, SR_TID.X ;  /* 0x0000000000137919 */ /* 0x000e620000002100 */
[----:B------:R-:W2:Y:S01]  /*0020*/  LDCU UR4, c[0x0][0x2f8] ;  /* 0x00005f00ff0477ac */ /* 0x000ea20008000800 */
[----:B0-----:R-:W-:Y:S01]  /*0030*/  VIADD R1, R1, 0xfffffff0 ;  /* 0xfffffff001017836 */ /* 0x001fe20000000000 */
[----:B------:R-:W0:Y:S01]  /*0040*/  LDCU UR5, c[0x0][0x2fc] ;  /* 0x00005f80ff0577ac */ /* 0x000e220008000800 */
[----:B------:R-:W3:Y:S03]  /*0050*/  LDCU.64 UR36, c[0x0][0x358] ;  /* 0x00006b00ff2477ac */ /* 0x000ee60008000a00 */
[----:B--2---:R-:W-:-:S05]  /*0060*/  IADD3 R18, P1, PT, R1, UR4, RZ ;  /* 0x0000000401127c10 */ /* 0x004fca000ff3e0ff */
[----:B0-----:R-:W-:Y:S01]  /*0070*/  IMAD.X R2, RZ, RZ, UR5, P1 ;  /* 0x00000005ff027e24 */ /* 0x001fe200088e06ff */
[----:B-1----:R-:W-:-:S13]  /*0080*/  ISETP.NE.AND P0, PT, R19, RZ, PT ;  /* 0x000000ff1300720c */ /* 0x002fda0003f05270 */
[----:B---3--:R-:W-:Y:S05]  /*0090*/  @P0 BRA `(.L_x_0) ;  /* 0x0000000000540947 */ /* 0x008fea0003800000 */
[----:B------:R-:W0:Y:S01]  /*00a0*/  S2R R7, SR_VIRTUALSMID ;  /* 0x0000000000077919 */ /* 0x000e220000004300 */
[----:B------:R-:W0:Y:S01]  /*00b0*/  LDC.64 R4, c[0x4][0x50] ;  /* 0x01001400ff047b82 */ /* 0x000e220000000a00 */
[----:B------:R-:W-:Y:S01]  /*00c0*/  HFMA2 R3, -RZ, RZ, 0, 0 ;  /* 0x00000000ff037431 */ /* 0x000fe200000001ff */
[----:B------:R-:W-:Y:S01]  /*00d0*/  BSSY B0, `(.L_x_1) ;  /* 0x000000d000007945 */ /* 0x000fe20003800000 */
[----:B------:R-:W-:Y:S02]  /*00e0*/  IMAD.MOV.U32 R0, RZ, RZ, -0x1 ;  /* 0xffffffffff007424 */ /* 0x000fe400078e00ff */
[----:B------:R-:W-:Y:S02]  /*00f0*/  IMAD.MOV.U32 R8, RZ, RZ, 0x1 ;  /* 0x00000001ff087424 */ /* 0x000fe400078e00ff */
[----:B0-----:R-:W-:-:S07]  /*0100*/  IMAD.WIDE R4, R7, 0x4, R4 ;  /* 0x0000000407047825 */ /* 0x001fce00078e0204 */
.L_x_2:
[----:B------:R-:W-:Y:S01]  /*0110*/  SHF.L.U32 R7, R8, R3, RZ ;  /* 0x0000000308077219 */ /* 0x000fe200000006ff */
[----:B------:R-:W-:Y:S05]  /*0120*/  YIELD ;  /* 0x0000000000007946 */ /* 0x000fea0003800000 */
[----:B------:R-:W2:Y:S01]  /*0130*/  ATOMG.E.OR.STRONG.GPU PT, R6, desc[UR36][R4.64], R7 ;  /* 0x80000007040679a8 */ /* 0x000ea2000b1ef124 */
[C---:B------:R-:W-:Y:S02]  /*0140*/  ISETP.LT.U32.AND P1, PT, R3.reuse, 0x1f, PT ;  /* 0x0000001f0300780c */ /* 0x040fe40003f21070 */
[----:B--2---:R-:W-:Y:S01]  /*0150*/  LOP3.LUT P0, RZ, R6, R7, RZ, 0xc0, !PT ;  /* 0x0000000706ff7212 */ /* 0x004fe2000780c0ff */
[----:B------:R-:W-:-:S03]  /*0160*/  VIADD R6, R3, 0x1 ;  /* 0x0000000103067836 */ /* 0x000fc60000000000 */
[----:B------:R-:W-:Y:S01]  /*0170*/  SEL R0, R0, R3, P0 ;  /* 0x0000000300007207 */ /* 0x000fe20000000000 */
[----:B------:R-:W-:-:S08]  /*0180*/  IMAD.MOV.U32 R3, RZ, RZ, R6 ;  /* 0x000000ffff037224 */ /* 0x000fd000078e0006 */
[----:B------:R-:W-:Y:S05]  /*0190*/  @P0 BRA P1, `(.L_x_2) ;  /* 0xfffffffc00dc0947 */ /* 0x000fea000083ffff */
[----:B------:R-:W-:Y:S05]  /*01a0*/  BSYNC B0 ;  /* 0x0000000000007941 */ /* 0x000fea0003800000 */
.L_x_1:
[----:B------:R-:W0:Y:S01]  /*01b0*/  S2UR UR5, SR_CgaCtaId ;  /* 0x00000000000579c3 */ /* 0x000e220000008800 */
[----:B------:R-:W-:Y:S02]  /*01c0*/  UMOV UR4, 0x400 ;  /* 0x0000040000047882 */ /* 0x000fe40000000000 */
[----:B0-----:R-:W-:-:S09]  /*01d0*/  ULEA UR4, UR5, UR4, 0x18 ;  /* 0x0000000405047291 */ /* 0x001fd2000f8ec0ff */
[----:B------:R0:W-:Y:S03]  /*01e0*/  STS [UR4], R0 ;  /* 0x00000000ff007988 */ /* 0x0001e60008000804 */
.L_x_0:
[----:B------:R-:W-:Y:S05]  /*01f0*/  WARPSYNC.ALL ;  /* 0x0000000000007948 */ /* 0x000fea0003800000 */
[----:B------:R-:W1:Y:S08]  /*0200*/  S2UR UR5, SR_CgaCtaId ;  /* 0x00000000000579c3 */ /* 0x000e700000008800 */
[----:B------:R-:W-:Y:S06]  /*0210*/  BAR.SYNC.DEFER_BLOCKING 0x0 ;  /* 0x0000000000007b1d */ /* 0x000fec0000010000 */
[----:B------:R-:W-:-:S02]  /*0220*/  UMOV UR4, 0x400 ;  /* 0x0000040000047882 */ /* 0x000fc40000000000 */
[----:B-1----:R-:W-:-:S09]  /*0230*/  ULEA UR4, UR5, UR4, 0x18 ;  /* 0x0000000405047291 */ /* 0x002fd2000f8ec0ff */
[----:B0-----:R-:W0:Y:S02]  /*0240*/  LDS R0, [UR4] ;  /* 0x00000004ff007984 */ /* 0x001e240008000800 */
[----:B0-----:R-:W-:-:S13]  /*0250*/  ISETP.NE.AND P0, PT, R0, RZ, PT ;  /* 0x000000ff0000720c */ /* 0x001fda0003f05270 */
[----:B------:R-:W-:Y:S05]  /*0260*/  @!P0 BRA `(.L_x_3) ;  /* 0x00000000002c8947 */ /* 0x000fea0003800000 */
[----:B------:R-:W0:Y:S01]  /*0270*/  LDS R0, [UR4] ;  /* 0x00000004ff007984 */ /* 0x000e220008000800 */
[----:B------:R-:W-:Y:S01]  /*0280*/  MOV R3, 0x0 ;  /* 0x0000000000037802 */ /* 0x000fe20000000f00 */
[----:B------:R-:W1:Y:S01]  /*0290*/  LDCU.64 UR4, c[0x4][0x60] ;  /* 0x01000c00ff0477ac */ /* 0x000e620008000a00 */
[----:B------:R-:W-:Y:S02]  /*02a0*/  IADD3 R6, P0, PT, R18, 0x8, RZ ;  /* 0x0000000812067810 */ /* 0x000fe40007f1e0ff */
[----:B------:R2:W3:Y:S03]  /*02b0*/  LDC.64 R8, c[0x4][R3] ;  /* 0x0100000003087b82 */ /* 0x0004e60000000a00 */
[----:B------:R-:W-:Y:S01]  /*02c0*/  IMAD.X R7, RZ, RZ, R2, P0 ;  /* 0x000000ffff077224 */ /* 0x000fe200000e0602 */
[----:B-1----:R-:W-:Y:S01]  /*02d0*/  MOV R4, UR4 ;  /* 0x0000000400047c02 */ /* 0x002fe20008000f00 */
[----:B------:R-:W-:Y:S01]  /*02e0*/  IMAD.U32 R5, RZ, RZ, UR5 ;  /* 0x00000005ff057e24 */ /* 0x000fe2000f8e00ff */
[----:B0-----:R2:W-:Y:S06]  /*02f0*/  STL [R1+0x8], R0 ;  /* 0x0000080001007387 */ /* 0x0015ec0000100800 */
[----:B------:R-:W-:-:S07]  /*0300*/  LEPC R20, `(.L_x_3) ;  /* 0x000000001014794e */ /* 0x000fce0000000000 */
[----:B--23--:R-:W-:Y:S05]  /*0310*/  CALL.ABS.NOINC R8 ;  /* 0x0000000008007343 */ /* 0x00cfea0003c00000 */
.L_x_3:
[----:B------:R-:W0:Y:S01]  /*0320*/  S2UR UR5, SR_CgaCtaId ;  /* 0x00000000000579c3 */ /* 0x000e220000008800 */
[----:B------:R-:W-:Y:S01]  /*0330*/  UMOV UR4, 0x400 ;  /* 0x0000040000047882 */ /* 0x000fe20000000000 */
[----:B------:R-:W1:Y:S01]  /*0340*/  S2R R16, SR_VIRTUALSMID ;  /* 0x0000000000107919 */ /* 0x000e620000004300 */
[----:B0-----:R-:W-:-:S09]  /*0350*/  ULEA UR4, UR5, UR4, 0x18 ;  /* 0x0000000405047291 */ /* 0x001fd2000f8ec0ff */
[----:B------:R-:W0:Y:S02]  /*0360*/  LDS R17, [UR4] ;  /* 0x00000004ff117984 */ /* 0x000e240008000800 */
[----:B0-----:R-:W-:-:S13]  /*0370*/  ISETP.NE.AND P0, PT, R17, RZ, PT ;  /* 0x000000ff1100720c */ /* 0x001fda0003f05270 */
[----:B-1----:R-:W-:Y:S05]  /*0380*/  @!P0 BRA `(.L_x_4) ;  /* 0x0000000000288947 */ /* 0x002fea0003800000 */
[----:B------:R-:W-:Y:S01]  /*0390*/  MOV R0, 0x0 ;  /* 0x0000000000007802 */ /* 0x000fe20000000f00 */
[----:B------:R0:W-:Y:S01]  /*03a0*/  STL.64 [R1], R16 ;  /* 0x0000001001007387 */ /* 0x0001e20000100a00 */
[----:B------:R-:W1:Y:S01]  /*03b0*/  LDCU.64 UR4, c[0x4][0x58] ;  /* 0x01000b00ff0477ac */ /* 0x000e620008000a00 */
[----:B------:R-:W-:Y:S01]  /*03c0*/  IMAD.MOV.U32 R6, RZ, RZ, R18 ;  /* 0x000000ffff067224 */ /* 0x000fe200078e0012 */
[----:B------:R0:W2:Y:S01]  /*03d0*/  LDC.64 R8, c[0x4][R0] ;  /* 0x0100000000087b82 */ /* 0x0000a20000000a00 */
[----:B------:R-:W-:Y:S02]  /*03e0*/  IMAD.MOV.U32 R7, RZ, RZ, R2 ;  /* 0x000000ffff077224 */ /* 0x000fe400078e0002 */
[----:B-1----:R-:W-:Y:S01]  /*03f0*/  IMAD.U32 R4, RZ, RZ, UR4 ;  /* 0x00000004ff047e24 */ /* 0x002fe2000f8e00ff */
[----:B0-----:R-:W-:-:S07]  /*0400*/  MOV R5, UR5 ;  /* 0x0000000500057c02 */ /* 0x001fce0008000f00 */
[----:B------:R-:W-:-:S07]  /*0410*/  LEPC R20, `(.L_x_4) ;  /* 0x000000001014794e */ /* 0x000fce0000000000 */
[----:B--2---:R-:W-:Y:S05]  /*0420*/  CALL.ABS.NOINC R8 ;  /* 0x0000000008007343 */ /* 0x004fea0003c00000 */
.L_x_4:
[----:B------:R-:W0:Y:S01]  /*0430*/  LDCU UR4, c[0x0][0x388] ;  /* 0x00007100ff0477ac */ /* 0x000e220008000800 */
[----:B------:R-:W-:Y:S01]  /*0440*/  IMAD R16, R17, R16, RZ ;  /* 0x0000001011107224 */ /* 0x000fe200078e02ff */
[----:B0-----:R-:W-:-:S09]  /*0450*/  UISETP.GE.AND UP0, UPT, UR4, 0x1, UPT ;  /* 0x000000010400788c */ /* 0x001fd2000bf06270 */
[----:B------:R-:W-:Y:S05]  /*0460*/  BRA.U !UP0, `(.L_x_5) ;  /* 0x0000000908fc7547 */ /* 0x000fea000b800000 */
[----:B------:R-:W0:Y:S01]  /*0470*/  LDC.64 R2, c[0x0][0x380] ;  /* 0x0000e000ff027b82 */ /* 0x000e220000000a00 */
[----:B------:R-:W-:Y:S01]  /*0480*/  UISETP.NE.AND UP0, UPT, UR4, 0x1, UPT ;  /* 0x000000010400788c */ /* 0x000fe2000bf05270 */
[----:B------:R-:W-:-:S04]  /*0490*/  IMAD.IADD R5, R16, 0x1, R19 ;  /* 0x0000000110057824 */ /* 0x000fc800078e0213 */
[----:B0-----:R-:W-:-:S04]  /*04a0*/  IMAD.WIDE R2, R5, 0x30, R2 ;  /* 0x0000003005027825 */ /* 0x001fc800078e0202 */
[----:B------:R-:W-:Y:S05]  /*04b0*/  BRA.U !UP0, `(.L_x_6) ;  /* 0x0000000508f87547 */ /* 0x000fea000b800000 */
[----:B------:R-:W-:Y:S01]  /*04c0*/  ULOP3.LUT UR4, UR4, 0x7ffffffe, URZ, 0xc0, !UPT ;  /* 0x7ffffffe04047892 */ /* 0x000fe2000f8ec0ff */
[----:B------:R-:W-:Y:S03]  /*04d0*/  BSSY B0, `(.L_x_6) ;  /* 0x000007c000007945 */ /* 0x000fe60003800000 */
[----:B------:R-:W-:-:S06]  /*04e0*/  UIADD3 UR4, UPT, UPT, -UR4, URZ, URZ ;  /* 0x000000ff04047290 */ /* 0x000fcc000fffe1ff */
[----:B------:R-:W-:-:S07]  /*04f0*/  MOV R4, UR4 ;  /* 0x0000000400047c02 */ /* 0x000fce0008000f00 */
.L_x_17:
[----:B------:R-:W2:Y:S04]  /*0500*/  LDG.E.64 R12, desc[UR36][R2.64] ;  /* 0x00000024020c7981 */ /* 0x000ea8000c1e1b00 */
[----:B0-----:R-:W3:Y:S04]  /*0510*/  LDG.E.64 R6, desc[UR36][R2.64+0x10] ;  /* 0x0000102402067981 */ /* 0x001ee8000c1e1b00 */
[----:B------:R-:W4:Y:S01]  /*0520*/  LDG.E.64 R8, desc[UR36][R2.64+0x8] ;  /* 0x0000082402087981 */ /* 0x000f22000c1e1b00 */
[----:B------:R-:W-:Y:S01]  /*0530*/  IADD3 R4, PT, PT, R4, 0x2, RZ ;  /* 0x0000000204047810 */ /* 0x000fe20007ffe0ff */
[----:B------:R-:W-:Y:S05]  /*0540*/  YIELD ;  /* 0x0000000000007946 */ /* 0x000fea0003800000 */
[----:B------:R-:W-:Y:S01]  /*0550*/  BSSY.RECONVERGENT B1, `(.L_x_7) ;  /* 0x0000026000017945 */ /* 0x000fe20003800200 */
[----:B------:R-:W-:-:S02]  /*0560*/  ISETP.NE.AND P0, PT, R4, RZ, PT ;  /* 0x000000ff0400720c */ /* 0x000fc40003f05270 */
[----:B--2---:R-:W-:-:S04]  /*0570*/  SHF.R.U32.HI R0, RZ, 0x2, R13 ;  /* 0x00000002ff007819 */ /* 0x004fc8000001160d */
[----:B------:R-:W-:Y:S01]  /*0580*/  LOP3.LUT R0, R0, R13, RZ, 0x3c, !PT ;  /* 0x0000000d00007212 */ /* 0x000fe200078e3cff */
[----:B---3--:R-:W-:Y:S01]  /*0590*/  IMAD.SHL.U32 R5, R7, 0x10, RZ ;  /* 0x0000001007057824 */ /* 0x008fe200078e00ff */
[----:B------:R0:W-:Y:S01]  /*05a0*/  STG.E.64 desc[UR36][R2.64+0x8], R6 ;  /* 0x0000080602007986 */ /* 0x0001e2000c101b24 */
[----:B----4-:R-:W-:Y:S02]  /*05b0*/  SHF.R.U32.HI R11, RZ, 0x2, R8 ;  /* 0x00000002ff0b7819 */ /* 0x010fe40000011608 */
[----:B------:R-:W-:Y:S02]  /*05c0*/  IMAD.SHL.U32 R10, R0, 0x2, RZ ;  /* 0x00000002000a7824 */ /* 0x000fe400078e00ff */
[----:B------:R-:W-:Y:S01]  /*05d0*/  LOP3.LUT R11, R11, R8, RZ, 0x3c, !PT ;  /* 0x000000080b0b7212 */ /* 0x000fe200078e3cff */
[----:B------:R-:W-:Y:S02]  /*05e0*/  VIADD R8, R12, 0xb0f8a ;  /* 0x000b0f8a0c087836 */ /* 0x000fe40000000000 */
[----:B------:R-:W-:-:S02]  /*05f0*/  LOP3.LUT R10, R0, R10, R5, 0x96, !PT ;  /* 0x0000000a000a7212 */ /* 0x000fc400078e9605 */
[C---:B------:R-:W-:Y:S02]  /*0600*/  IMAD.SHL.U32 R5, R11.reuse, 0x2, RZ ;  /* 0x000000020b057824 */ /* 0x040fe400078e00ff */
[----:B------:R-:W-:Y:S01]  /*0610*/  LOP3.LUT R10, R10, R7, RZ, 0x3c, !PT ;  /* 0x000000070a0a7212 */ /* 0x000fe200078e3cff */
[----:B------:R0:W-:Y:S03]  /*0620*/  STG.E.64 desc[UR36][R2.64], R8 ;  /* 0x0000000802007986 */ /* 0x0001e6000c101b24 */
[----:B------:R-:W-:Y:S02]  /*0630*/  SHF.L.U32 R0, R10, 0x4, RZ ;  /* 0x000000040a007819 */ /* 0x000fe400000006ff */
[----:B------:R-:W-:Y:S02]  /*0640*/  IADD3 R12, PT, PT, R12, 0x587c5, R10 ;  /* 0x000587c50c0c7810 */ /* 0x000fe40007ffe00a */
[----:B------:R-:W-:-:S02]  /*0650*/  LOP3.LUT R5, R11, R5, R0, 0x96, !PT ;  /* 0x000000050b057212 */ /* 0x000fc400078e9600 */
[----:B------:R-:W-:Y:S02]  /*0660*/  I2FP.F32.U32 R12, R12 ;  /* 0x0000000c000c7245 */ /* 0x000fe40000201000 */
[----:B------:R-:W-:Y:S01]  /*0670*/  LOP3.LUT R11, R5, R10, RZ, 0x3c, !PT ;  /* 0x0000000a050b7212 */ /* 0x000fe200078e3cff */
[----:B------:R-:W-:-:S04]  /*0680*/  IMAD.MOV.U32 R5, RZ, RZ, 0x2f800000 ;  /* 0x2f800000ff057424 */ /* 0x000fc800078e00ff */
[----:B------:R-:W-:Y:S02]  /*0690*/  IMAD.IADD R0, R11, 0x1, R8 ;  /* 0x000000010b007824 */ /* 0x000fe400078e0208 */
[----:B------:R-:W-:Y:S01]  /*06a0*/  FFMA R12, R12, R5, 1.1641532182693481445e-10 ;  /* 0x2f0000000c0c7423 */ /* 0x000fe20000000005 */
[----:B------:R0:W-:Y:S02]  /*06b0*/  STG.E.64 desc[UR36][R2.64+0x10], R10 ;  /* 0x0000100a02007986 */ /* 0x0001e4000c101b24 */
[----:B------:R-:W-:-:S05]  /*06c0*/  I2FP.F32.U32 R0, R0 ;  /* 0x0000000000007245 */ /* 0x000fca0000201000 */
[----:B------:R-:W-:-:S04]  /*06d0*/  FFMA R0, R0, R5, 1.1641532182693481445e-10 ;  /* 0x2f00000000007423 */ /* 0x000fc80000000005 */
[----:B------:R-:W-:-:S04]  /*06e0*/  FMUL R5, R0, R0 ;  /* 0x0000000000057220 */ /* 0x000fc80000400000 */
[----:B------:R-:W-:-:S04]  /*06f0*/  FFMA R0, R12, R12, R5 ;  /* 0x0000000c0c007223 */ /* 0x000fc80000000005 */
[----:B------:R-:W-:Y:S01]  /*0700*/  VIADD R12, R0, 0xf3000000 ;  /* 0xf3000000000c7836 */ /* 0x000fe20000000000 */
[----:B------:R0:W1:Y:S04]  /*0710*/  MUFU.RSQ R5, R0 ;  /* 0x0000000000057308 */ /* 0x0000680000001400 */
[----:B------:R-:W-:-:S13]  /*0720*/  ISETP.GT.U32.AND P1, PT, R12, 0x727fffff, PT ;  /* 0x727fffff0c00780c */ /* 0x000fda0003f24070 */
[----:B01----:R-:W-:Y:S05]  /*0730*/  @!P1 BRA `(.L_x_8) ;  /* 0x00000000000c9947 */ /* 0x003fea0003800000 */
[----:B------:R-:W-:-:S07]  /*0740*/  MOV R16, 0x760 ;  /* 0x0000076000107802 */ /* 0x000fce0000000f00 */
[----:B------:R-:W-:Y:S05]  /*0750*/  CALL.REL.NOINC `($__internal_0_$__cuda_sm20_sqrt_rn_f32_slowpath) ;  /* 0x00000008008c7944 */ /* 0x000fea0003c00000 */
[----:B------:R-:W-:Y:S05]  /*0760*/  BRA `(.L_x_9) ;  /* 0x0000000000107947 */ /* 0x000fea0003800000 */
.L_x_8:
[----:B------:R-:W-:Y:S01]  /*0770*/  FMUL.FTZ R13, R0, R5 ;  /* 0x00000005000d7220 */ /* 0x000fe20000410000 */
[----:B------:R-:W-:-:S03]  /*0780*/  FMUL.FTZ R5, R5, 0.5 ;  /* 0x3f00000005057820 */ /* 0x000fc60000410000 */
[----:B------:R-:W-:-:S04]  /*0790*/  FFMA R0, -R13, R13, R0 ;  /* 0x0000000d0d007223 */ /* 0x000fc80000000100 */
[----:B------:R-:W-:-:S07]  /*07a0*/  FFMA R0, R0, R5, R13 ;  /* 0x0000000500007223 */ /* 0x000fce000000000d */
.L_x_9:
[----:B------:R-:W-:Y:S05]  /*07b0*/  BSYNC.RECONVERGENT B1 ;  /* 0x0000000000017941 */ /* 0x000fea0003800200 */
.L_x_7:
[----:B------:R-:W-:Y:S01]  /*07c0*/  FSETP.GEU.AND P1, PT, R0, 1, PT ;  /* 0x3f8000000000780b */ /* 0x000fe20003f2e000 */
[----:B------:R-:W-:-:S12]  /*07d0*/  BSSY.RECONVERGENT B1, `(.L_x_10) ;  /* 0x0000012000017945 */ /* 0x000fd80003800200 */
[----:B------:R-:W-:Y:S05]  /*07e0*/  @P1 BRA `(.L_x_11) ;  /* 0x0000000000401947 */ /* 0x000fea0003800000 */
[----:B------:R-:W0:Y:S01]  /*07f0*/  S2R R0, SR_LANEID ;  /* 0x0000000000007919 */ /* 0x000e220000000000 */
[----:B------:R-:W1:Y:S01]  /*0800*/  LDC.64 R12, c[0x4][0x48] ;  /* 0x01001200ff0c7b82 */ /* 0x000e620000000a00 */
[----:B------:R-:W-:Y:S02]  /*0810*/  VOTEU.ANY UR4, UPT, PT ;  /* 0x0000000000047886 */ /* 0x000fe400038e0100 */
[----:B------:R-:W-:Y:S02]  /*0820*/  UPOPC UR6, UR4 ;  /* 0x00000004000672bf */ /* 0x000fe40008000000 */
[----:B------:R-:W-:Y:S02]  /*0830*/  UFLO.U32 UR5, UR4 ;  /* 0x00000004000572bd */ /* 0x000fe400080e0000 */
[----:B------:R-:W-:Y:S01]  /*0840*/  UIMAD.WIDE.U32 UR6, UR6, 0x1, URZ ;  /* 0x00000001060678a5 */ /* 0x000fe2000f8e00ff */
[----:B------:R-:W-:-:S03]  /*0850*/  UMOV UR4, URZ ;  /* 0x000000ff00047c82 */ /* 0x000fc60008000000 */
[----:B------:R-:W-:Y:S02]  /*0860*/  UIADD3 UR4, UPT, UPT, UR7, UR4, URZ ;  /* 0x0000000407047290 */ /* 0x000fe4000fffe0ff */
[----:B------:R-:W-:Y:S02]  /*0870*/  IMAD.U32 R15, RZ, RZ, UR7 ;  /* 0x00000007ff0f7e24 */ /* 0x000fe4000f8e00ff */
[----:B------:R-:W-:Y:S02]  /*0880*/  IMAD.U32 R14, RZ, RZ, UR6 ;  /* 0x00000006ff0e7e24 */ /* 0x000fe4000f8e00ff */
[----:B------:R-:W-:Y:S02]  /*0890*/  MOV R15, UR4 ;  /* 0x00000004000f7c02 */ /* 0x000fe40008000f00 */
[----:B0-----:R-:W-:-:S13]  /*08a0*/  ISETP.EQ.U32.AND P1, PT, R0, UR5, PT ;  /* 0x0000000500007c0c */ /* 0x001fda000bf22070 */
[----:B-1----:R0:W-:Y:S04]  /*08b0*/  @P1 REDG.E.ADD.64.STRONG.GPU desc[UR36][R12.64], R14 ;  /* 0x0000000e0c00198e */ /* 0x0021e8000c12e524 */
[----:B------:R0:W5:Y:S04]  /*08c0*/  LDG.E.64 R8, desc[UR36][R2.64] ;  /* 0x0000002402087981 */ /* 0x000168000c1e1b00 */
[----:B------:R0:W5:Y:S04]  /*08d0*/  LDG.E.64 R6, desc[UR36][R2.64+0x8] ;  /* 0x0000082402067981 */ /* 0x000168000c1e1b00 */
[----:B------:R0:W5:Y:S02]  /*08e0*/  LDG.E.64 R10, desc[UR36][R2.64+0x10] ;  /* 0x00001024020a7981 */ /* 0x000164000c1e1b00 */
.L_x_11:
[----:B------:R-:W-:Y:S05]  /*08f0*/  BSYNC.RECONVERGENT B1 ;  /* 0x0000000000017941 */ /* 0x000fea0003800200 */
.L_x_10:
[----:B-----5:R-:W-:Y:S01]  /*0900*/  SHF.R.U32.HI R0, RZ, 0x2, R9 ;  /* 0x00000002ff007819 */ /* 0x020fe20000011609 */
[----:B------:R-:W-:Y:S01]  /*0910*/  IMAD.SHL.U32 R5, R11, 0x10, RZ ;  /* 0x000000100b057824 */ /* 0x000fe200078e00ff */
[----:B0-----:R-:W-:Y:S01]  /*0920*/  SHF.R.U32.HI R13, RZ, 0x2, R6 ;  /* 0x00000002ff0d7819 */ /* 0x001fe20000011606 */
[----:B------:R0:W-:Y:S01]  /*0930*/  STG.E.64 desc[UR36][R2.64+0x8], R10 ;  /* 0x0000080a02007986 */ /* 0x0001e2000c101b24 */
[----:B------:R-:W-:Y:S01]  /*0940*/  LOP3.LUT R0, R0, R9, RZ, 0x3c, !PT ;  /* 0x0000000900007212 */ /* 0x000fe200078e3cff */
[----:B------:R-:W-:Y:S01]  /*0950*/  BSSY.RECONVERGENT B1, `(.L_x_12) ;  /* 0x0000021000017945 */ /* 0x000fe20003800200 */
[----:B------:R-:W-:Y:S01]  /*0960*/  LOP3.LUT R13, R13, R6, RZ, 0x3c, !PT ;  /* 0x000000060d0d7212 */ /* 0x000fe200078e3cff */
[----:B------:R-:W-:Y:S02]  /*0970*/  VIADD R6, R8, 0xb0f8a ;  /* 0x000b0f8a08067836 */ /* 0x000fe40000000000 */
[----:B------:R-:W-:-:S03]  /*0980*/  IMAD.SHL.U32 R9, R0, 0x2, RZ ;  /* 0x0000000200097824 */ /* 0x000fc600078e00ff */
[----:B------:R0:W-:Y:S02]  /*0990*/  STG.E.64 desc[UR36][R2.64], R6 ;  /* 0x0000000602007986 */ /* 0x0001e4000c101b24 */
[----:B------:R-:W-:Y:S01]  /*09a0*/  LOP3.LUT R12, R0, R9, R5, 0x96, !PT ;  /* 0x00000009000c7212 */ /* 0x000fe200078e9605 */
[----:B------:R-:W-:-:S03]  /*09b0*/  IMAD.SHL.U32 R5, R13, 0x2, RZ ;  /* 0x000000020d057824 */ /* 0x000fc600078e00ff */
[----:B------:R-:W-:-:S04]  /*09c0*/  LOP3.LUT R12, R12, R11, RZ, 0x3c, !PT ;  /* 0x0000000b0c0c7212 */ /* 0x000fc800078e3cff */
[----:B------:R-:W-:Y:S02]  /*09d0*/  SHF.L.U32 R0, R12, 0x4, RZ ;  /* 0x000000040c007819 */ /* 0x000fe400000006ff */
[----:B------:R-:W-:Y:S02]  /*09e0*/  IADD3 R8, PT, PT, R8, 0x587c5, R12 ;  /* 0x000587c508087810 */ /* 0x000fe40007ffe00c */
[----:B------:R-:W-:Y:S01]  /*09f0*/  LOP3.LUT R13, R13, R5, R0, 0x96, !PT ;  /* 0x000000050d0d7212 */ /* 0x000fe200078e9600 */
[----:B------:R-:W-:Y:S01]  /*0a00*/  IMAD.MOV.U32 R5, RZ, RZ, 0x2f800000 ;  /* 0x2f800000ff057424 */ /* 0x000fe200078e00ff */
[----:B------:R-:W-:Y:S02]  /*0a10*/  I2FP.F32.U32 R8, R8 ;  /* 0x0000000800087245 */ /* 0x000fe40000201000 */
[----:B------:R-:W-:-:S03]  /*0a20*/  LOP3.LUT R13, R13, R12, RZ, 0x3c, !PT ;  /* 0x0000000c0d0d7212 */ /* 0x000fc600078e3cff */
[----:B------:R-:W-:Y:S02]  /*0a30*/  FFMA R8, R8, R5, 1.1641532182693481445e-10 ;  /* 0x2f00000008087423 */ /* 0x000fe40000000005 */
[----:B------:R-:W-:Y:S01]  /*0a40*/  IMAD.IADD R0, R13, 0x1, R6 ;  /* 0x000000010d007824 */ /* 0x000fe200078e0206 */
[----:B------:R0:W-:Y:S04]  /*0a50*/  STG.E.64 desc[UR36][R2.64+0x10], R12 ;  /* 0x0000100c02007986 */ /* 0x0001e8000c101b24 */
[----:B------:R-:W-:-:S05]  /*0a60*/  I2FP.F32.U32 R0, R0 ;  /* 0x0000000000007245 */ /* 0x000fca0000201000 */
[----:B------:R-:W-:-:S04]  /*0a70*/  FFMA R0, R0, R5, 1.1641532182693481445e-10 ;  /* 0x2f00000000007423 */ /* 0x000fc80000000005 */
[----:B------:R-:W-:-:S04]  /*0a80*/  FMUL R5, R0, R0 ;  /* 0x0000000000057220 */ /* 0x000fc80000400000 */
[----:B------:R-:W-:-:S04]  /*0a90*/  FFMA R5, R8, R8, R5 ;  /* 0x0000000808057223 */ /* 0x000fc80000000005 */
[----:B------:R0:W1:Y:S01]  /*0aa0*/  MUFU.RSQ R8, R5 ;  /* 0x0000000500087308 */ /* 0x0000620000001400 */
[----:B------:R-:W-:-:S04]  /*0ab0*/  IADD3 R0, PT, PT, R5, -0xd000000, RZ ;  /* 0xf300000005007810 */ /* 0x000fc80007ffe0ff */
[----:B------:R-:W-:-:S13]  /*0ac0*/  ISETP.GT.U32.AND P1, PT, R0, 0x727fffff, PT ;  /* 0x727fffff0000780c */ /* 0x000fda0003f24070 */
[----:B01----:R-:W-:Y:S05]  /*0ad0*/  @!P1 BRA `(.L_x_13) ;  /* 0x0000000000109947 */ /* 0x003fea0003800000 */
[----:B------:R-:W-:Y:S01]  /*0ae0*/  IMAD.MOV.U32 R0, RZ, RZ, R5 ;  /* 0x000000ffff007224 */ /* 0x000fe200078e0005 */
[----:B------:R-:W-:-:S07]  /*0af0*/  MOV R16, 0xb10 ;  /* 0x00000b1000107802 */ /* 0x000fce0000000f00 */
[----:B------:R-:W-:Y:S05]  /*0b00*/  CALL.REL.NOINC `($__internal_0_$__cuda_sm20_sqrt_rn_f32_slowpath) ;  /* 0x0000000400a07944 */ /* 0x000fea0003c00000 */
[----:B------:R-:W-:Y:S05]  /*0b10*/  BRA `(.L_x_14) ;  /* 0x0000000000107947 */ /* 0x000fea0003800000 */
.L_x_13:
[----:B------:R-:W-:Y:S01]  /*0b20*/  FMUL.FTZ R0, R5, R8 ;  /* 0x0000000805007220 */ /* 0x000fe20000410000 */
[----:B------:R-:W-:-:S03]  /*0b30*/  FMUL.FTZ R6, R8, 0.5 ;  /* 0x3f00000008067820 */ /* 0x000fc60000410000 */
[----:B------:R-:W-:-:S04]  /*0b40*/  FFMA R5, -R0, R0, R5 ;  /* 0x0000000000057223 */ /* 0x000fc80000000105 */
[----:B------:R-:W-:-:S07]  /*0b50*/  FFMA R0, R5, R6, R0 ;  /* 0x0000000605007223 */ /* 0x000fce0000000000 */
.L_x_14:
[----:B------:R-:W-:Y:S05]  /*0b60*/  BSYNC.RECONVERGENT B1 ;  /* 0x0000000000017941 */ /* 0x000fea0003800200 */
.L_x_12:
        /* <DEDUP_REMOVED lines=15> */
[----:B-1----:R0:W-:Y:S02]  /*0c60*/  @P1 REDG.E.ADD.64.STRONG.GPU desc[UR36][R8.64], R6 ;  /* 0x000000060800198e */ /* 0x0021e4000c12e524 */
.L_x_16:
[----:B------:R-:W-:Y:S05]  /*0c70*/  BSYNC.RECONVERGENT B1 ;  /* 0x0000000000017941 */ /* 0x000fea0003800200 */
.L_x_15:
[----:B------:R-:W-:Y:S05]  /*0c80*/  @P0 BRA `(.L_x_17) ;  /* 0xfffffff8001c0947 */ /* 0x000fea000383ffff */
[----:B------:R-:W-:Y:S05]  /*0c90*/  BSYNC B0 ;  /* 0x0000000000007941 */ /* 0x000fea0003800000 */
.L_x_6:
[----:B------:R-:W1:Y:S02]  /*0ca0*/  LDCU UR4, c[0x0][0x388] ;  /* 0x00007100ff0477ac */ /* 0x000e640008000800 */
[----:B-1----:R-:W-:-:S04]  /*0cb0*/  ULOP3.LUT UR4, UR4, 0x1, URZ, 0xc0, !UPT ;  /* 0x0000000104047892 */ /* 0x002fc8000f8ec0ff */
[----:B------:R-:W-:-:S09]  /*0cc0*/  UISETP.NE.U32.AND UP0, UPT, UR4, 0x1, UPT ;  /* 0x000000010400788c */ /* 0x000fd2000bf05070 */
[----:B------:R-:W-:Y:S05]  /*0cd0*/  BRA.U UP0, `(.L_x_5) ;  /* 0x0000000100e07547 */ /* 0x000fea000b800000 */
[----:B0-----:R-:W2:Y:S04]  /*0ce0*/  LDG.E.64 R8, desc[UR36][R2.64] ;  /* 0x0000002402087981 */ /* 0x001ea8000c1e1b00 */
[----:B------:R-:W3:Y:S04]  /*0cf0*/  LDG.E.64 R4, desc[UR36][R2.64+0x10] ;  /* 0x0000102402047981 */ /* 0x000ee8000c1e1b00 */
[----:B------:R-:W4:Y:S01]  /*0d00*/  LDG.E.64 R6, desc[UR36][R2.64+0x8] ;  /* 0x0000082402067981 */ /* 0x000f22000c1e1b00 */
[----:B------:R-:W-:Y:S01]  /*0d10*/  BSSY.RECONVERGENT B0, `(.L_x_18) ;  /* 0x0000025000007945 */ /* 0x000fe20003800200 */
[----:B--2---:R-:W-:-:S04]  /*0d20*/  SHF.R.U32.HI R0, RZ, 0x2, R9 ;  /* 0x00000002ff007819 */ /* 0x004fc80000011609 */
[----:B------:R-:W-:Y:S01]  /*0d30*/  LOP3.LUT R0, R0, R9, RZ, 0x3c, !PT ;  /* 0x0000000900007212 */ /* 0x000fe200078e3cff */
[----:B---3--:R-:W-:Y:S01]  /*0d40*/  IMAD.SHL.U32 R9, R5, 0x10, RZ ;  /* 0x0000001005097824 */ /* 0x008fe200078e00ff */
[----:B------:R0:W-:Y:S01]  /*0d50*/  STG.E.64 desc[UR36][R2.64+0x8], R4 ;  /* 0x0000080402007986 */ /* 0x0001e2000c101b24 */
[----:B----4-:R-:W-:Y:S02]  /*0d60*/  SHF.R.U32.HI R11, RZ, 0x2, R6 ;  /* 0x00000002ff0b7819 */ /* 0x010fe40000011606 */
[----:B------:R-:W-:Y:S02]  /*0d70*/  IMAD.SHL.U32 R10, R0, 0x2, RZ ;  /* 0x00000002000a7824 */ /* 0x000fe400078e00ff */
[----:B------:R-:W-:-:S03]  /*0d80*/  LOP3.LUT R11, R11, R6, RZ, 0x3c, !PT ;  /* 0x000000060b0b7212 */ /* 0x000fc600078e3cff */
[----:B------:R-:W-:Y:S01]  /*0d90*/  LOP3.LUT R10, R0, R10, R9, 0x96, !PT ;  /* 0x0000000a000a7212 */ /* 0x000fe200078e9609 */
[----:B------:R-:W-:Y:S02]  /*0da0*/  IMAD.MOV.U32 R9, RZ, RZ, 0x2f800000 ;  /* 0x2f800000ff097424 */ /* 0x000fe400078e00ff */
[----:B------:R-:W-:Y:S01]  /*0db0*/  IMAD.SHL.U32 R6, R11, 0x2, RZ ;  /* 0x000000020b067824 */ /* 0x000fe200078e00ff */
[----:B------:R-:W-:-:S04]  /*0dc0*/  LOP3.LUT R10, R10, R5, RZ, 0x3c, !PT ;  /* 0x000000050a0a7212 */ /* 0x000fc800078e3cff */
[----:B------:R-:W-:-:S04]  /*0dd0*/  SHF.L.U32 R0, R10, 0x4, RZ ;  /* 0x000000040a007819 */ /* 0x000fc800000006ff */
[----:B------:R-:W-:Y:S01]  /*0de0*/  LOP3.LUT R11, R11, R6, R0, 0x96, !PT ;  /* 0x000000060b0b7212 */ /* 0x000fe200078e9600 */
[C---:B------:R-:W-:Y:S01]  /*0df0*/  VIADD R6, R8.reuse, 0xb0f8a ;  /* 0x000b0f8a08067836 */ /* 0x040fe20000000000 */
[----:B------:R-:W-:Y:S02]  /*0e00*/  IADD3 R8, PT, PT, R8, 0x587c5, R10 ;  /* 0x000587c508087810 */ /* 0x000fe40007ffe00a */
[----:B------:R-:W-:Y:S02]  /*0e10*/  LOP3.LUT R11, R11, R10, RZ, 0x3c, !PT ;  /* 0x0000000a0b0b7212 */ /* 0x000fe400078e3cff */
[----:B------:R-:W-:Y:S01]  /*0e20*/  I2FP.F32.U32 R8, R8 ;  /* 0x0000000800087245 */ /* 0x000fe20000201000 */
[----:B------:R0:W-:Y:S02]  /*0e30*/  STG.E.64 desc[UR36][R2.64], R6 ;  /* 0x0000000602007986 */ /* 0x0001e4000c101b24 */
[----:B------:R-:W-:Y:S02]  /*0e40*/  IMAD.IADD R0, R11, 0x1, R6 ;  /* 0x000000010b007824 */ /* 0x000fe400078e0206 */
[----:B------:R-:W-:Y:S01]  /*0e50*/  FFMA R8, R8, R9, 1.1641532182693481445e-10 ;  /* 0x2f00000008087423 */ /* 0x000fe20000000009 */
[----:B------:R0:W-:Y:S02]  /*0e60*/  STG.E.64 desc[UR36][R2.64+0x10], R10 ;  /* 0x0000100a02007986 */ /* 0x0001e4000c101b24 */
        /* <DEDUP_REMOVED lines=8> */
[----:B------:R-:W-:-:S07]  /*0ef0*/  MOV R16, 0xf10 ;  /* 0x00000f1000107802 */ /* 0x000fce0000000f00 */
[----:B------:R-:W-:Y:S05]  /*0f00*/  CALL.REL.NOINC `($__internal_0_$__cuda_sm20_sqrt_rn_f32_slowpath) ;  /* 0x0000000000a07944 */ /* 0x000fea0003c00000 */
[----:B------:R-:W-:Y:S05]  /*0f10*/  BRA `(.L_x_20) ;  /* 0x0000000000107947 */ /* 0x000fea0003800000 */
.L_x_19:
[----:B------:R-:W-:Y:S01]  /*0f20*/  FMUL.FTZ R3, R0, R9 ;  /* 0x0000000900037220 */ /* 0x000fe20000410000 */
[----:B------:R-:W-:-:S03]  /*0f30*/  FMUL.FTZ R9, R9, 0.5 ;  /* 0x3f00000009097820 */ /* 0x000fc60000410000 */
[----:B------:R-:W-:-:S04]  /*0f40*/  FFMA R0, -R3, R3, R0 ;  /* 0x0000000303007223 */ /* 0x000fc80000000100 */
[----:B------:R-:W-:-:S07]  /*0f50*/  FFMA R0, R0, R9, R3 ;  /* 0x0000000900007223 */ /* 0x000fce0000000003 */
.L_x_20:
[----:B------:R-:W-:Y:S05]  /*0f60*/  BSYNC.RECONVERGENT B0 ;  /* 0x0000000000007941 */ /* 0x000fea0003800200 */
.L_x_18:
[----:B------:R-:W-:-:S13]  /*0f70*/  FSETP.GEU.AND P0, PT, R0, 1, PT ;  /* 0x3f8000000000780b */ /* 0x000fda0003f0e000 */
        /* <DEDUP_REMOVED lines=14> */
.L_x_5:
[----:B------:R-:W-:Y:S01]  /*1060*/  ISETP.NE.AND P0, PT, R19, RZ, PT ;  /* 0x000000ff1300720c */ /* 0x000fe20003f05270 */
[----:B------:R-:W-:Y:S05]  /*1070*/  WARPSYNC.ALL ;  /* 0x0000000000007948 */ /* 0x000fea0003800000 */
[----:B------:R-:W-:Y:S06]  /*1080*/  BAR.SYNC.DEFER_BLOCKING 0x0 ;  /* 0x0000000000007b1d */ /* 0x000fec0000010000 */
[----:B------:R-:W-:Y:S04]  /*1090*/  BSSY.RECONVERGENT B0, `(.L_x_21) ;  /* 0x000000d000007945 */ /* 0x000fe80003800200 */
[----:B------:R-:W-:Y:S05]  /*10a0*/  @P0 BRA `(.L_x_22) ;  /* 0x00000000002c0947 */ /* 0x000fea0003800000 */
[----:B------:R-:W2:Y:S01]  /*10b0*/  S2UR UR5, SR_CgaCtaId ;  /* 0x00000000000579c3 */ /* 0x000ea20000008800 */
[----:B------:R-:W-:Y:S01]  /*10c0*/  UMOV UR4, 0x400 ;  /* 0x0000040000047882 */ /* 0x000fe20000000000 */
[----:B-1----:R-:W1:Y:S01]  /*10d0*/  S2R R5, SR_VIRTUALSMID ;  /* 0x0000000000057919 */ /* 0x002e620000004300 */
[----:B0-----:R-:W-:-:S05]  /*10e0*/  IMAD.MOV.U32 R7, RZ, RZ, 0x1 ;  /* 0x00000001ff077424 */ /* 0x001fca00078e00ff */
[----:B------:R-:W1:Y:S01]  /*10f0*/  LDC.64 R2, c[0x4][0x50] ;  /* 0x01001400ff027b82 */ /* 0x000e620000000a00 */
[----:B--2---:R-:W-:-:S09]  /*1100*/  ULEA UR4, UR5, UR4, 0x18 ;  /* 0x0000000405047291 */ /* 0x004fd2000f8ec0ff */
[----:B------:R-:W0:Y:S01]  /*1110*/  LDS R0, [UR4] ;  /* 0x00000004ff007984 */ /* 0x000e220008000800 */
[----:B-1----:R-:W-:Y:S01]  /*1120*/  IMAD.WIDE R2, R5, 0x4, R2 ;  /* 0x0000000405027825 */ /* 0x002fe200078e0202 */
[----:B0-----:R-:W-:-:S04]  /*1130*/  SHF.L.U32 R0, R7, R0, RZ ;  /* 0x0000000007007219 */ /* 0x001fc800000006ff */
[----:B------:R-:W-:-:S05]  /*1140*/  LOP3.LUT R5, RZ, R0, RZ, 0x33, !PT ;  /* 0x00000000ff057212 */ /* 0x000fca00078e33ff */
[----:B------:R2:W-:Y:S02]  /*1150*/  REDG.E.AND.STRONG.GPU desc[UR36][R2.64], R5 ;  /* 0x000000050200798e */ /* 0x0005e4000e92e124 */
.L_x_22:
[----:B------:R-:W-:Y:S05]  /*1160*/  BSYNC.RECONVERGENT B0 ;  /* 0x0000000000007941 */ /* 0x000fea0003800200 */
.L_x_21:
[----:B------:R-:W-:Y:S06]  /*1170*/  BAR.SYNC.DEFER_BLOCKING 0x0 ;  /* 0x0000000000007b1d */ /* 0x000fec0000010000 */
[----:B------:R-:W-:Y:S05]  /*1180*/  EXIT ;  /* 0x000000000000794d */ /* 0x000fea0003800000 */
        .weak           $__internal_0_$__cuda_sm20_sqrt_rn_f32_slowpath
        .type           $__internal_0_$__cuda_sm20_sqrt_rn_f32_slowpath,@function
        .size           $__internal_0_$__cuda_sm20_sqrt_rn_f32_slowpath,(.L_x_51 - $__internal_0_$__cuda_sm20_sqrt_rn_f32_slowpath)
$__internal_0_$__cuda_sm20_sqrt_rn_f32_slowpath:
[----:B------:R-:W-:-:S13]  /*1190*/  LOP3.LUT P1, RZ, R0, 0x7fffffff, RZ, 0xc0, !PT ;  /* 0x7fffffff00ff7812 */ /* 0x000fda000782c0ff */
[----:B------:R-:W-:Y:S01]  /*11a0*/  @!P1 IMAD.MOV.U32 R5, RZ, RZ, R0 ;  /* 0x000000ffff059224 */ /* 0x000fe200078e0000 */
[----:B------:R-:W-:Y:S06]  /*11b0*/  @!P1 BRA `(.L_x_23) ;  /* 0x0000000000409947 */ /* 0x000fec0003800000 */
[----:B------:R-:W-:-:S13]  /*11c0*/  FSETP.GEU.FTZ.AND P1, PT, R0, RZ, PT ;  /* 0x000000ff0000720b */ /* 0x000fda0003f3e000 */
[----:B------:R-:W-:Y:S01]  /*11d0*/  @!P1 MOV R5, 0x7fffffff ;  /* 0x7fffffff00059802 */ /* 0x000fe20000000f00 */
[----:B------:R-:W-:Y:S06]  /*11e0*/  @!P1 BRA `(.L_x_23) ;  /* 0x0000000000349947 */ /* 0x000fec0003800000 */
[----:B------:R-:W-:-:S13]  /*11f0*/  FSETP.GTU.FTZ.AND P1, PT, |R0|, +INF , PT ;  /* 0x7f8000000000780b */ /* 0x000fda0003f3c200 */
[----:B------:R-:W-:Y:S01]  /*1200*/  @P1 FADD.FTZ R5, R0, 1 ;  /* 0x3f80000000051421 */ /* 0x000fe20000010000 */
[----:B------:R-:W-:Y:S06]  /*1210*/  @P1 BRA `(.L_x_23) ;  /* 0x0000000000281947 */ /* 0x000fec0003800000 */
[----:B------:R-:W-:-:S13]  /*1220*/  FSETP.NEU.FTZ.AND P1, PT, |R0|, +INF , PT ;  /* 0x7f8000000000780b */ /* 0x000fda0003f3d200 */
[----:B------:R-:W-:-:S04]  /*1230*/  @P1 FFMA R12, R0, 1.84467440737095516160e+19, RZ ;  /* 0x5f800000000c1823 */ /* 0x000fc800000000ff */
[----:B------:R-:W0:Y:S02]  /*1240*/  @P1 MUFU.RSQ R5, R12 ;  /* 0x0000000c00051308 */ /* 0x000e240000001400 */
[----:B0-----:R-:W-:Y:S01]  /*1250*/  @P1 FMUL.FTZ R13, R12, R5 ;  /* 0x000000050c0d1220 */ /* 0x001fe20000410000 */
[----:B------:R-:W-:Y:S01]  /*1260*/  @P1 FMUL.FTZ R15, R5, 0.5 ;  /* 0x3f000000050f1820 */ /* 0x000fe20000410000 */
[----:B------:R-:W-:Y:S02]  /*1270*/  @!P1 IMAD.MOV.U32 R5, RZ, RZ, R0 ;  /* 0x000000ffff059224 */ /* 0x000fe400078e0000 */
[----:B------:R-:W-:-:S04]  /*1280*/  @P1 FADD.FTZ R14, -R13, -RZ ;  /* 0x800000ff0d0e1221 */ /* 0x000fc80000010100 */
[----:B------:R-:W-:-:S04]  /*1290*/  @P1 FFMA R14, R13, R14, R12 ;  /* 0x0000000e0d0e1223 */ /* 0x000fc8000000000c */
[----:B------:R-:W-:-:S04]  /*12a0*/  @P1 FFMA R14, R14, R15, R13 ;  /* 0x0000000f0e0e1223 */ /* 0x000fc8000000000d */
[----:B------:R-:W-:-:S07]  /*12b0*/  @P1 FMUL.FTZ R5, R14, 2.3283064365386962891e-10 ;  /* 0x2f8000000e051820 */ /* 0x000fce0000410000 */
.L_x_23:
[----:B------:R-:W-:Y:S01]  /*12c0*/  MOV R12, R16 ;  /* 0x00000010000c7202 */ /* 0x000fe20000000f00 */
[----:B------:R-:W-:Y:S02]  /*12d0*/  IMAD.MOV.U32 R13, RZ, RZ, 0x0 ;  /* 0x00000000ff0d7424 */ /* 0x000fe400078e00ff */
[----:B------:R-:W-:Y:S02]  /*12e0*/  IMAD.MOV.U32 R0, RZ, RZ, R5 ;  /* 0x000000ffff007224 */ /* 0x000fe400078e0005 */
[----:B------:R-:W-:Y:S05]  /*12f0*/  RET.REL.NODEC R12 `(_Z7kernel2P17curandStateXORWOWi) ;  /* 0xffffffec0c407950 */ /* 0x000fea0003c3ffff */
.L_x_24:
[----:B------:R-:W-:-:S00]  /*1300*/  BRA `(.L_x_24) ;  /* 0xfffffffc00fc7947 */ /* 0x000fc0000383ffff */
[----:B------:R-:W-:-:S00]  /*1310*/  NOP ;  /* 0x0000000000007918 */ /* 0x000fc00000000000 */
        /* <DEDUP_REMOVED lines=14> */
.L_x_51:


//--------------------- .text._Z6kernelP17curandStateXORWOWi --------------------------
	.section	.text._Z6kernelP17curandStateXORWOWi,"ax",@progbits
	.align	128
        .global         _Z6kernelP17curandStateXORWOWi
        .type           _Z6kernelP17curandStateXORWOWi,@function
        .size           _Z6kernelP17curandStateXORWOWi,(.L_x_52 - _Z6kernelP17curandStateXORWOWi)
        .other          _Z6kernelP17curandStateXORWOWi,@"STO_CUDA_ENTRY STV_DEFAULT"
_Z6kernelP17curandStateXORWOWi:
.text._Z6kernelP17curandStateXORWOWi:
[----:B------:R-:W-:Y:S08]  /*0000*/  LDC R1, c[0x0][0x37c] ;  /* 0x0000df00ff017b82 */ /* 0x000ff00000000800 */
[----:B------:R-:W0:Y:S02]  /*0010*/  LDC R4, c[0x0][0x388] ;  /* 0x0000e200ff047b82 */ /* 0x000e240000000800 */
[----:B0-----:R-:W-:-:S13]  /*0020*/  ISETP.GE.AND P0, PT, R4, 0x1, PT ;  /* 0x000000010400780c */ /* 0x001fda0003f06270 */
[----:B------:R-:W-:Y:S05]  /*0030*/  @!P0 EXIT ;  /* 0x000000000000894d */ /* 0x000fea0003800000 */
[----:B------:R-:W0:Y:S01]  /*0040*/  S2R R5, SR_TID.X ;  /* 0x0000000000057919 */ /* 0x000e220000002100 */
[----:B------:R-:W1:Y:S01]  /*0050*/  LDC.64 R2, c[0x0][0x380] ;  /* 0x0000e000ff027b82 */ /* 0x000e620000000a00 */
[----:B------:R-:W0:Y:S01]  /*0060*/  LDCU UR4, c[0x0][0x360] ;  /* 0x00006c00ff0477ac */ /* 0x000e220008000800 */
[----:B------:R-:W-:Y:S01]  /*0070*/  ISETP.NE.AND P0, PT, R4, 0x1, PT ;  /* 0x000000010400780c */ /* 0x000fe20003f05270 */
[----:B------:R-:W0:Y:S01]  /*0080*/  S2R R0, SR_CTAID.X ;  /* 0x0000000000007919 */ /* 0x000e220000002500 */
[----:B------:R-:W2:Y:S01]  /*0090*/  LDCU.64 UR8, c[0x0][0x358] ;  /* 0x00006b00ff0877ac */ /* 0x000ea20008000a00 */
[----:B0-----:R-:W-:-:S04]  /*00a0*/  IMAD R5, R0, UR4, R5 ;  /* 0x0000000400057c24 */ /* 0x001fc8000f8e0205 */
[----:B-1----:R-:W-:-:S06]  /*00b0*/  IMAD.WIDE.U32 R2, R5, 0x30, R2 ;  /* 0x0000003005027825 */ /* 0x002fcc00078e0002 */
[----:B--2---:R-:W-:Y:S05]  /*00c0*/  @!P0 BRA `(.L_x_25) ;  /* 0x0000000400e88947 */ /* 0x004fea0003800000 */
[----:B------:R-:W-:-:S05]  /*00d0*/  LOP3.LUT R4, R4, 0x7ffffffe, RZ, 0xc0, !PT ;  /* 0x7ffffffe04047812 */ /* 0x000fca00078ec0ff */
[----:B------:R-:W-:-:S07]  /*00e0*/  IMAD.MOV R4, RZ, RZ, -R4 ;  /* 0x000000ffff047224 */ /* 0x000fce00078e0a04 */
.L_x_36:
[----:B------:R-:W2:Y:S04]  /*00f0*/  LDG.E.64 R12, desc[UR8][R2.64] ;  /* 0x00000008020c7981 */ /* 0x000ea8000c1e1b00 */
[----:B0-----:R-:W3:Y:S04]  /*0100*/  LDG.E.64 R6, desc[UR8][R2.64+0x10] ;  /* 0x0000100802067981 */ /* 0x001ee8000c1e1b00 */
[----:B------:R-:W4:Y:S01]  /*0110*/  LDG.E.64 R8, desc[UR8][R2.64+0x8] ;  /* 0x0000080802087981 */ /* 0x000f22000c1e1b00 */
[----:B------:R-:W-:Y:S01]  /*0120*/  VIADD R4, R4, 0x2 ;  /* 0x0000000204047836 */ /* 0x000fe20000000000 */
[----:B------:R-:W-:Y:S04]  /*0130*/  BSSY.RECONVERGENT B0, `(.L_x_26) ;  /* 0x0000026000007945 */ /* 0x000fe80003800200 */
        /* <DEDUP_REMOVED lines=10> */
[----:B------:R-:W-:Y:S02]  /*01e0*/  SHF.L.U32 R5, R11, 0x1, RZ ;  /* 0x000000010b057819 */ /* 0x000fe400000006ff */
[----:B------:R-:W-:Y:S01]  /*01f0*/  LOP3.LUT R10, R10, R7, RZ, 0x3c, !PT ;  /* 0x000000070a0a7212 */ /* 0x000fe200078e3cff */
[----:B------:R0:W-:Y:S03]  /*0200*/  STG.E.64 desc[UR8][R2.64], R8 ;  /* 0x0000000802007986 */ /* 0x0001e6000c101b08 */
[----:B------:R-:W-:Y:S01]  /*0210*/  IADD3 R12, PT, PT, R12, 0x587c5, R10 ;  /* 0x000587c50c0c7810 */ /* 0x000fe20007ffe00a */
[----:B------:R-:W-:-:S03]  /*0220*/  IMAD.SHL.U32 R0, R10, 0x10, RZ ;  /* 0x000000100a007824 */ /* 0x000fc600078e00ff */
[----:B------:R-:W-:Y:S02]  /*0230*/  I2FP.F32.U32 R12, R12 ;  /* 0x0000000c000c7245 */ /* 0x000fe40000201000 */
[----:B------:R-:W-:-:S04]  /*0240*/  LOP3.LUT R5, R11, R5, R0, 0x96, !PT ;  /* 0x000000050b057212 */ /* 0x000fc800078e9600 */
[----:B------:R-:W-:Y:S01]  /*0250*/  LOP3.LUT R11, R5, R10, RZ, 0x3c, !PT ;  /* 0x0000000a050b7212 */ /* 0x000fe200078e3cff */
[----:B------:R-:W-:-:S04]  /*0260*/  HFMA2 R5, -RZ, RZ, 0.1171875, 0 ;  /* 0x2f800000ff057431 */ /* 0x000fc800000001ff */
[----:B------:R-:W-:Y:S01]  /*0270*/  IMAD.IADD R0, R11, 0x1, R8 ;  /* 0x000000010b007824 */ /* 0x000fe200078e0208 */
[----:B------:R0:W-:Y:S04]  /*0280*/  STG.E.64 desc[UR8][R2.64+0x10], R10 ;  /* 0x0000100a02007986 */ /* 0x0001e8000c101b08 */
[----:B------:R-:W-:Y:S01]  /*0290*/  I2FP.F32.U32 R0, R0 ;  /* 0x0000000000007245 */ /* 0x000fe20000201000 */
[----:B------:R-:W-:-:S04]  /*02a0*/  FFMA R12, R12, R5, 1.1641532182693481445e-10 ;  /* 0x2f0000000c0c7423 */ /* 0x000fc80000000005 */
        /* <DEDUP_REMOVED lines=8> */
[----:B------:R-:W-:Y:S05]  /*0330*/  CALL.REL.NOINC `($__internal_1_$__cuda_sm20_sqrt_rn_f32_slowpath) ;  /* 0x0000000800407944 */ /* 0x000fea0003c00000 */
[----:B------:R-:W-:Y:S05]  /*0340*/  BRA `(.L_x_28) ;  /* 0x0000000000107947 */ /* 0x000fea0003800000 */
.L_x_27:
[----:B------:R-:W-:Y:S01]  /*0350*/  FMUL.FTZ R13, R0, R5 ;  /* 0x00000005000d7220 */ /* 0x000fe20000410000 */
[----:B------:R-:W-:-:S03]  /*0360*/  FMUL.FTZ R5, R5, 0.5 ;  /* 0x3f00000005057820 */ /* 0x000fc60000410000 */
[----:B------:R-:W-:-:S04]  /*0370*/  FFMA R0, -R13, R13, R0 ;  /* 0x0000000d0d007223 */ /* 0x000fc80000000100 */
[----:B------:R-:W-:-:S07]  /*0380*/  FFMA R0, R0, R5, R13 ;  /* 0x0000000500007223 */ /* 0x000fce000000000d */
.L_x_28:
[----:B------:R-:W-:Y:S05]  /*0390*/  BSYNC.RECONVERGENT B0 ;  /* 0x0000000000007941 */ /* 0x000fea0003800200 */
.L_x_26:
        /* <DEDUP_REMOVED lines=11> */
[----:B------:R-:W-:Y:S01]  /*0450*/  MOV R15, UR7 ;  /* 0x00000007000f7c02 */ /* 0x000fe20008000f00 */
[----:B------:R-:W-:-:S03]  /*0460*/  IMAD.U32 R14, RZ, RZ, UR6 ;  /* 0x00000006ff0e7e24 */ /* 0x000fc6000f8e00ff */
[----:B------:R-:W-:Y:S01]  /*0470*/  IMAD.U32 R15, RZ, RZ, UR4 ;  /* 0x00000004ff0f7e24 */ /* 0x000fe2000f8e00ff */
[----:B0-----:R-:W-:-:S13]  /*0480*/  ISETP.EQ.U32.AND P1, PT, R0, UR5, PT ;  /* 0x0000000500007c0c */ /* 0x001fda000bf22070 */
[----:B-1----:R0:W-:Y:S04]  /*0490*/  @P1 REDG.E.ADD.64.STRONG.GPU desc[UR8][R12.64], R14 ;  /* 0x0000000e0c00198e */ /* 0x0021e8000c12e508 */
[----:B------:R0:W5:Y:S04]  /*04a0*/  LDG.E.64 R8, desc[UR8][R2.64] ;  /* 0x0000000802087981 */ /* 0x000168000c1e1b00 */
[----:B------:R0:W5:Y:S04]  /*04b0*/  LDG.E.64 R6, desc[UR8][R2.64+0x8] ;  /* 0x0000080802067981 */ /* 0x000168000c1e1b00 */
[----:B------:R0:W5:Y:S02]  /*04c0*/  LDG.E.64 R10, desc[UR8][R2.64+0x10] ;  /* 0x00001008020a7981 */ /* 0x000164000c1e1b00 */
.L_x_30:
[----:B------:R-:W-:Y:S05]  /*04d0*/  BSYNC.RECONVERGENT B0 ;  /* 0x0000000000007941 */ /* 0x000fea0003800200 */
.L_x_29:
        /* <DEDUP_REMOVED lines=10> */
[----:B------:R-:W-:Y:S02]  /*0580*/  LOP3.LUT R12, R0, R9, R5, 0x96, !PT ;  /* 0x00000009000c7212 */ /* 0x000fe400078e9605 */
[----:B------:R-:W-:Y:S02]  /*0590*/  SHF.L.U32 R5, R13, 0x1, RZ ;  /* 0x000000010d057819 */ /* 0x000fe400000006ff */
[----:B------:R-:W-:-:S04]  /*05a0*/  LOP3.LUT R12, R12, R11, RZ, 0x3c, !PT ;  /* 0x0000000b0c0c7212 */ /* 0x000fc800078e3cff */
[----:B------:R-:W-:Y:S01]  /*05b0*/  IADD3 R8, PT, PT, R8, 0x587c5, R12 ;  /* 0x000587c508087810 */ /* 0x000fe20007ffe00c */
[----:B------:R-:W-:-:S03]  /*05c0*/  IMAD.SHL.U32 R0, R12, 0x10, RZ ;  /* 0x000000100c007824 */ /* 0x000fc600078e00ff */
[----:B------:R-:W-:Y:S02]  /*05d0*/  I2FP.F32.U32 R8, R8 ;  /* 0x0000000800087245 */ /* 0x000fe40000201000 */
[----:B------:R-:W-:Y:S01]  /*05e0*/  LOP3.LUT R13, R13, R5, R0, 0x96, !PT ;  /* 0x000000050d0d7212 */ /* 0x000fe200078e9600 */
[----:B------:R-:W-:-:S03]  /*05f0*/  HFMA2 R5, -RZ, RZ, 0.1171875, 0 ;  /* 0x2f800000ff057431 */ /* 0x000fc600000001ff */
[----:B------:R-:W-:-:S05]  /*0600*/  LOP3.LUT R13, R13, R12, RZ, 0x3c, !PT ;  /* 0x0000000c0d0d7212 */ /* 0x000fca00078e3cff */
[----:B------:R-:W-:Y:S01]  /*0610*/  IMAD.IADD R0, R13, 0x1, R6 ;  /* 0x000000010d007824 */ /* 0x000fe200078e0206 */
[----:B------:R0:W-:Y:S01]  /*0620*/  STG.E.64 desc[UR8][R2.64+0x10], R12 ;  /* 0x0000100c02007986 */ /* 0x0001e2000c101b08 */
[----:B------:R-:W-:-:S03]  /*0630*/  FFMA R8, R8, R5, 1.1641532182693481445e-10 ;  /* 0x2f00000008087423 */ /* 0x000fc60000000005 */
        /* <DEDUP_REMOVED lines=8> */
[----:B------:R-:W-:Y:S01]  /*06c0*/  IMAD.MOV.U32 R0, RZ, RZ, R5 ;  /* 0x000000ffff007224 */ /* 0x000fe200078e0005 */
[----:B------:R-:W-:-:S07]  /*06d0*/  MOV R16, 0x6f0 ;  /* 0x000006f000107802 */ /* 0x000fce0000000f00 */
[----:B------:R-:W-:Y:S05]  /*06e0*/  CALL.REL.NOINC `($__internal_1_$__cuda_sm20_sqrt_rn_f32_slowpath) ;  /* 0x0000000400547944 */ /* 0x000fea0003c00000 */
[----:B------:R-:W-:Y:S05]  /*06f0*/  BRA `(.L_x_33) ;  /* 0x0000000000107947 */ /* 0x000fea0003800000 */
.L_x_32:
[----:B------:R-:W-:Y:S01]  /*0700*/  FMUL.FTZ R0, R5, R8 ;  /* 0x0000000805007220 */ /* 0x000fe20000410000 */
[----:B------:R-:W-:-:S03]  /*0710*/  FMUL.FTZ R6, R8, 0.5 ;  /* 0x3f00000008067820 */ /* 0x000fc60000410000 */
[----:B------:R-:W-:-:S04]  /*0720*/  FFMA R5, -R0, R0, R5 ;  /* 0x0000000000057223 */ /* 0x000fc80000000105 */
[----:B------:R-:W-:-:S07]  /*0730*/  FFMA R0, R5, R6, R0 ;  /* 0x0000000605007223 */ /* 0x000fce0000000000 */
.L_x_33:
[----:B------:R-:W-:Y:S05]  /*0740*/  BSYNC.RECONVERGENT B0 ;  /* 0x0000000000007941 */ /* 0x000fea0003800200 */
.L_x_31:
        /* <DEDUP_REMOVED lines=11> */
[----:B------:R-:W-:Y:S01]  /*0800*/  IMAD.U32 R7, RZ, RZ, UR7 ;  /* 0x00000007ff077e24 */ /* 0x000fe2000f8e00ff */
[----:B------:R-:W-:-:S03]  /*0810*/  MOV R6, UR6 ;  /* 0x0000000600067c02 */ /* 0x000fc60008000f00 */
[----:B------:R-:W-:Y:S01]  /*0820*/  IMAD.U32 R7, RZ, RZ, UR4 ;  /* 0x00000004ff077e24 */ /* 0x000fe2000f8e00ff */
[----:B0-----:R-:W-:-:S13]  /*0830*/  ISETP.EQ.U32.AND P1, PT, R0, UR5, PT ;  /* 0x0000000500007c0c */ /* 0x001fda000bf22070 */
[----:B-1----:R0:W-:Y:S02]  /*0840*/  @P1 REDG.E.ADD.64.STRONG.GPU desc[UR8][R8.64], R6 ;  /* 0x000000060800198e */ /* 0x0021e4000c12e508 */
.L_x_35:
[----:B------:R-:W-:Y:S05]  /*0850*/  BSYNC.RECONVERGENT B0 ;  /* 0x0000000000007941 */ /* 0x000fea0003800200 */
.L_x_34:
[----:B------:R-:W-:Y:S05]  /*0860*/  @P0 BRA `(.L_x_36) ;  /* 0xfffffff800200947 */ /* 0x000fea000383ffff */
.L_x_25:
[----:B------:R-:W1:Y:S02]  /*0870*/  LDC R0, c[0x0][0x388] ;  /* 0x0000e200ff007b82 */ /* 0x000e640000000800 */
[----:B-1----:R-:W-:-:S04]  /*0880*/  LOP3.LUT R0, R0, 0x1, RZ, 0xc0, !PT ;  /* 0x0000000100007812 */ /* 0x002fc800078ec0ff */
[----:B------:R-:W-:-:S13]  /*0890*/  ISETP.NE.U32.AND P0, PT, R0, 0x1, PT ;  /* 0x000000010000780c */ /* 0x000fda0003f05070 */
[----:B------:R-:W-:Y:S05]  /*08a0*/  @P0 EXIT ;  /* 0x000000000000094d */ /* 0x000fea0003800000 */
[----:B0-----:R-:W2:Y:S04]  /*08b0*/  LDG.E.64 R8, desc[UR8][R2.64] ;  /* 0x0000000802087981 */ /* 0x001ea8000c1e1b00 */
[----:B------:R-:W3:Y:S04]  /*08c0*/  LDG.E.64 R4, desc[UR8][R2.64+0x10] ;  /* 0x0000100802047981 */ /* 0x000ee8000c1e1b00 */
[----:B------:R-:W4:Y:S01]  /*08d0*/  LDG.E.64 R6, desc[UR8][R2.64+0x8] ;  /* 0x0000080802067981 */ /* 0x000f22000c1e1b00 */
[----:B------:R-:W-:Y:S01]  /*08e0*/  BSSY.RECONVERGENT B0, `(.L_x_37) ;  /* 0x0000025000007945 */ /* 0x000fe20003800200 */
[----:B--2---:R-:W-:-:S04]  /*08f0*/  SHF.R.U32.HI R0, RZ, 0x2, R9 ;  /* 0x00000002ff007819 */ /* 0x004fc80000011609 */
[----:B------:R-:W-:Y:S01]  /*0900*/  LOP3.LUT R0, R0, R9, RZ, 0x3c, !PT ;  /* 0x0000000900007212 */ /* 0x000fe200078e3cff */
[----:B---3--:R0:W-:Y:S01]  /*0910*/  STG.E.64 desc[UR8][R2.64+0x8], R4 ;  /* 0x0000080402007986 */ /* 0x0081e2000c101b08 */
[----:B------:R-:W-:Y:S02]  /*0920*/  SHF.L.U32 R9, R5, 0x4, RZ ;  /* 0x0000000405097819 */ /* 0x000fe400000006ff */
[----:B----4-:R-:W-:Y:S01]  /*0930*/  SHF.R.U32.HI R11, RZ, 0x2, R6 ;  /* 0x00000002ff0b7819 */ /* 0x010fe20000011606 */
[----:B------:R-:W-:-:S03]  /*0940*/  IMAD.SHL.U32 R10, R0, 0x2, RZ ;  /* 0x00000002000a7824 */ /* 0x000fc600078e00ff */
[----:B------:R-:W-:Y:S02]  /*0950*/  LOP3.LUT R11, R11, R6, RZ, 0x3c, !PT ;  /* 0x000000060b0b7212 */ /* 0x000fe400078e3cff */
[----:B------:R-:W-:Y:S01]  /*0960*/  LOP3.LUT R10, R0, R10, R9, 0x96, !PT ;  /* 0x0000000a000a7212 */ /* 0x000fe200078e9609 */
[----:B------:R-:W-:Y:S02]  /*0970*/  HFMA2 R9, -RZ, RZ, 0.1171875, 0 ;  /* 0x2f800000ff097431 */ /* 0x000fe400000001ff */
        /* <DEDUP_REMOVED lines=23> */
.L_x_38:
[----:B------:R-:W-:Y:S01]  /*0af0*/  FMUL.FTZ R3, R0, R9 ;  /* 0x0000000900037220 */ /* 0x000fe20000410000 */
[----:B------:R-:W-:-:S03]  /*0b00*/  FMUL.FTZ R9, R9, 0.5 ;  /* 0x3f00000009097820 */ /* 0x000fc60000410000 */
[----:B------:R-:W-:-:S04]  /*0b10*/  FFMA R0, -R3, R3, R0 ;  /* 0x0000000303007223 */ /* 0x000fc80000000100 */
[----:B------:R-:W-:-:S07]  /*0b20*/  FFMA R0, R0, R9, R3 ;  /* 0x0000000900007223 */ /* 0x000fce0000000003 */
.L_x_39:
[----:B------:R-:W-:Y:S05]  /*0b30*/  BSYNC.RECONVERGENT B0 ;  /* 0x0000000000007941 */ /* 0x000fea0003800200 */
.L_x_37:
[----:B------:R-:W-:-:S13]  /*0b40*/  FSETP.GEU.AND P0, PT, R0, 1, PT ;  /* 0x3f8000000000780b */ /* 0x000fda0003f0e000 */
[----:B------:R-:W-:Y:S05]  /*0b50*/  @P0 EXIT ;  /* 0x000000000000094d */ /* 0x000fea0003800000 */
        /* <DEDUP_REMOVED lines=12> */
[----:B-1----:R-:W-:Y:S01]  /*0c20*/  @P0 REDG.E.ADD.64.STRONG.GPU desc[UR8][R4.64], R2 ;  /* 0x000000020400098e */ /* 0x002fe2000c12e508 */
[----:B------:R-:W-:Y:S05]  /*0c30*/  EXIT ;  /* 0x000000000000794d */ /* 0x000fea0003800000 */
        .weak           $__internal_1_$__cuda_sm20_sqrt_rn_f32_slowpath
        .type           $__internal_1_$__cuda_sm20_sqrt_rn_f32_slowpath,@function
        .size           $__internal_1_$__cuda_sm20_sqrt_rn_f32_slowpath,(.L_x_52 - $__internal_1_$__cuda_sm20_sqrt_rn_f32_slowpath)
$__internal_1_$__cuda_sm20_sqrt_rn_f32_slowpath:
        /* <DEDUP_REMOVED lines=19> */
.L_x_40:
[----:B------:R-:W-:Y:S01]  /*0d70*/  MOV R12, R16 ;  /* 0x00000010000c7202 */ /* 0x000fe20000000f00 */
[----:B------:R-:W-:Y:S02]  /*0d80*/  IMAD.MOV.U32 R13, RZ, RZ, 0x0 ;  /* 0x00000000ff0d7424 */ /* 0x000fe400078e00ff */
[----:B------:R-:W-:Y:S02]  /*0d90*/  IMAD.MOV.U32 R0, RZ, RZ, R5 ;  /* 0x000000ffff007224 */ /* 0x000fe400078e0005 */
[----:B------:R-:W-:Y:S05]  /*0da0*/  RET.REL.NODEC R12 `(_Z6kernelP17curandStateXORWOWi) ;  /* 0xfffffff00c947950 */ /* 0x000fea0003c3ffff */
.L_x_41:
        /* <DEDUP_REMOVED lines=13> */
.L_x_52:


//--------------------- .text._Z8rng_inityP17curandStateXORWOW --------------------------
	.section	.text._Z8rng_inityP17curandStateXORWOW,"ax",@progbits
	.align	128
        .global         _Z8rng_inityP17curandStateXORWOW
        .type           _Z8rng_inityP17curandStateXORWOW,@function
        .size           _Z8rng_inityP17curandStateXORWOW,(.L_x_55 - _Z8rng_inityP17curandStateXORWOW)
        .other          _Z8rng_inityP17curandStateXORWOW,@"STO_CUDA_ENTRY STV_DEFAULT"
_Z8rng_inityP17curandStateXORWOW:
.text._Z8rng_inityP17curandStateXORWOW:
[----:B------:R-:W-:Y:S01]  /*0000*/  LDC R1, c[0x0][0x37c] ;  /* 0x0000df00ff017b82 */ /* 0x000fe20000000800 */
[----:B------:R-:W0:Y:S07]  /*0010*/  S2R R5, SR_TID.X ;  /* 0x0000000000057919 */ /* 0x000e2e0000002100 */
[----:B------:R-:W1:Y:S01]  /*0020*/  LDC.64 R2, c[0x0][0x380] ;  /* 0x0000e000ff027b82 */ /* 0x000e620000000a00 */
[----:B------:R-:W2:Y:S01]  /*0030*/  LDCU.64 UR4, c[0x0][0x358] ;  /* 0x00006b00ff0477ac */ /* 0x000ea20008000a00 */
[----:B------:R-:W-:Y:S06]  /*0040*/  BSSY.RECONVERGENT B0, `(.L_x_42) ;  /* 0x00000e4000007945 */ /* 0x000fec0003800200 */
[----:B------:R-:W0:Y:S08]  /*0050*/  S2UR UR6, SR_CTAID.X ;  /* 0x00000000000679c3 */ /* 0x000e300000002500 */
[----:B------:R-:W0:Y:S08]  /*0060*/  LDC R0, c[0x0][0x360] ;  /* 0x0000d800ff007b82 */ /* 0x000e300000000800 */
[----:B------:R-:W3:Y:S01]  /*0070*/  LDC.64 R6, c[0x0][0x388] ;  /* 0x0000e200ff067b82 */ /* 0x000ee20000000a00 */
[----:B-1----:R-:W-:-:S02]  /*0080*/  LOP3.LUT R2, R2, 0xaad26b49, RZ, 0x3c, !PT ;  /* 0xaad26b4902027812 */ /* 0x002fc400078e3cff */
[----:B------:R-:W-:-:S03]  /*0090*/  LOP3.LUT R3, R3, 0xf7dcefdd, RZ, 0x3c, !PT ;  /* 0xf7dcefdd03037812 */ /* 0x000fc600078e3cff */
[----:B------:R-:W-:Y:S02]  /*00a0*/  IMAD R2, R2, 0x4182bed5, RZ ;  /* 0x4182bed502027824 */ /* 0x000fe400078e02ff */
[----:B------:R-:W-:Y:S02]  /*00b0*/  IMAD R3, R3, -0x658354e5, RZ ;  /* 0x9a7cab1b03037824 */ /* 0x000fe400078e02ff */
[C---:B------:R-:W-:Y:S01]  /*00c0*/  VIADD R11, R2.reuse, 0x583f19 ;  /* 0x00583f19020b7836 */ /* 0x040fe20000000000 */
[C---:B------:R-:W-:Y:S01]  /*00d0*/  LOP3.LUT R8, R2.reuse, 0x159a55e5, RZ, 0x3c, !PT ;  /* 0x159a55e502087812 */ /* 0x040fe200078e3cff */
[C---:B------:R-:W-:Y:S01]  /*00e0*/  VIADD R9, R3.reuse, 0x1f123bb5 ;  /* 0x1f123bb503097836 */ /* 0x040fe20000000000 */
[----:B------:R-:W-:Y:S02]  /*00f0*/  IADD3 R4, PT, PT, R2, 0x64f0c9, R3 ;  /* 0x0064f0c902047810 */ /* 0x000fe40007ffe003 */
[----:B------:R-:W-:Y:S01]  /*0100*/  LOP3.LUT R10, R3, 0x5491333, RZ, 0x3c, !PT ;  /* 0x05491333030a7812 */ /* 0x000fe200078e3cff */
[----:B0-----:R-:W-:-:S02]  /*0110*/  IMAD R0, R0, UR6, R5 ;  /* 0x0000000600007c24 */ /* 0x001fc4000f8e0205 */
[----:B------:R-:W-:-:S03]  /*0120*/  VIADD R5, R2, 0x75bcd15 ;  /* 0x075bcd1502057836 */ /* 0x000fc60000000000 */
[C---:B------:R-:W-:Y:S01]  /*0130*/  ISETP.NE.AND P0, PT, R0.reuse, RZ, PT ;  /* 0x000000ff0000720c */ /* 0x040fe20003f05270 */
[----:B---3--:R-:W-:-:S05]  /*0140*/  IMAD.WIDE.U32 R6, R0, 0x30, R6 ;  /* 0x0000003000067825 */ /* 0x008fca00078e0006 */
[----:B--2---:R0:W-:Y:S04]  /*0150*/  STG.E.64 desc[UR4][R6.64], R4 ;  /* 0x0000000406007986 */ /* 0x0041e8000c101b04 */
[----:B------:R0:W-:Y:S04]  /*0160*/  STG.E.64 desc[UR4][R6.64+0x8], R8 ;  /* 0x0000080806007986 */ /* 0x0001e8000c101b04 */
[----:B------:R0:W-:Y:S01]  /*0170*/  STG.E.64 desc[UR4][R6.64+0x10], R10 ;  /* 0x0000100a06007986 */ /* 0x0001e2000c101b04 */
[----:B------:R-:W-:Y:S05]  /*0180*/  @!P0 BRA `(.L_x_43) ;  /* 0x0000000c003c8947 */ /* 0x000fea0003800000 */
[----:B------:R-:W-:-:S07]  /*0190*/  CS2R R12, SRZ ;  /* 0x00000000000c7805 */ /* 0x000fce000001ff00 */
.L_x_49:
[----:B-1----:R-:W-:Y:S01]  /*01a0*/  LOP3.LUT R2, R0, 0x3, RZ, 0xc0, !PT ;  /* 0x0000000300027812 */ /* 0x002fe200078ec0ff */
[----:B------:R-:W-:Y:S03]  /*01b0*/  BSSY.RECONVERGENT B1, `(.L_x_44) ;  /* 0x00000c6000017945 */ /* 0x000fe60003800200 */
[----:B------:R-:W-:-:S04]  /*01c0*/  ISETP.NE.U32.AND P0, PT, R2, RZ, PT ;  /* 0x000000ff0200720c */ /* 0x000fc80003f05070 */
[----:B------:R-:W-:-:S13]  /*01d0*/  ISETP.NE.AND.EX P0, PT, RZ, RZ, PT, P0 ;  /* 0x000000ffff00720c */ /* 0x000fda0003f05300 */
[----:B------:R-:W-:Y:S05]  /*01e0*/  @!P0 BRA `(.L_x_45) ;  /* 0x0000000c00088947 */ /* 0x000fea0003800000 */
[----:B0-----:R-:W0:Y:S01]  /*01f0*/  LDC.64 R8, c[0x4][0x8] ;  /* 0x01000200ff087b82 */ /* 0x001e220000000a00 */
[----:B------:R-:W-:Y:S02]  /*0200*/  IMAD.MOV.U32 R14, RZ, RZ, RZ ;  /* 0x000000ffff0e7224 */ /* 0x000fe400078e00ff */
[----:B0-----:R-:W-:-:S07]  /*0210*/  IMAD.WIDE.U32 R8, R12, 0xc80, R8 ;  /* 0x00000c800c087825 */ /* 0x001fce00078e0008 */
.L_x_48:
[----:B-1----:R-:W-:Y:S01]  /*0220*/  IMAD.MOV.U32 R15, RZ, RZ, RZ ;  /* 0x000000ffff0f7224 */ /* 0x002fe200078e00ff */
[----:B------:R-:W-:Y:S01]  /*0230*/  CS2R R2, SRZ ;  /* 0x0000000000027805 */ /* 0x000fe2000001ff00 */
[----:B------:R-:W-:Y:S01]  /*0240*/  IMAD.MOV.U32 R17, RZ, RZ, RZ ;  /* 0x000000ffff117224 */ /* 0x000fe200078e00ff */
[----:B------:R-:W-:-:S07]  /*0250*/  CS2R R4, SRZ ;  /* 0x0000000000047805 */ /* 0x000fce000001ff00 */
.L_x_47:
[----:B------:R-:W-:-:S05]  /*0260*/  IMAD.WIDE.U32 R10, R17, 0x4, R6 ;  /* 0x00000004110a7825 */ /* 0x000fca00078e0006 */
[----:B------:R0:W5:Y:S01]  /*0270*/  LDG.E R16, desc[UR4][R10.64+0x4] ;  /* 0x000004040a107981 */ /* 0x000162000c1e1900 */
[----:B------:R-:W-:-:S07]  /*0280*/  IMAD.MOV.U32 R19, RZ, RZ, RZ ;  /* 0x000000ffff137224 */ /* 0x000fce00078e00ff */
.L_x_46:
[----:B-----5:R-:W-:Y:S01]  /*0290*/  SHF.R.U32.HI R24, RZ, R19, R16 ;  /* 0x00000013ff187219 */ /* 0x020fe20000011610 */
[----:B0-----:R-:W-:-:S03]  /*02a0*/  IMAD.SHL.U32 R10, R17, 0x20, RZ ;  /* 0x00000020110a7824 */ /* 0x001fc600078e00ff */
[----:B------:R-:W-:Y:S01]  /*02b0*/  LOP3.LUT R11, R24, 0x1, RZ, 0xc0, !PT ;  /* 0x00000001180b7812 */ /* 0x000fe200078ec0ff */
[----:B------:R-:W-:-:S03]  /*02c0*/  IMAD.IADD R10, R10, 0x1, R19 ;  /* 0x000000010a0a7824 */ /* 0x000fc600078e0213 */
[----:B------:R-:W-:Y:S01]  /*02d0*/  ISETP.NE.U32.AND P0, PT, R11, 0x1, PT ;  /* 0x000000010b00780c */ /* 0x000fe20003f05070 */
[----:B------:R-:W-:-:S03]  /*02e0*/  IMAD R11, R10, 0x5, RZ ;  /* 0x000000050a0b7824 */ /* 0x000fc600078e02ff */
[----:B------:R-:W-:Y:S01]  /*02f0*/  R2P PR, R24, 0x7e ;  /* 0x0000007e18007804 */ /* 0x000fe20000000000 */
[----:B------:R-:W-:-:S08]  /*0300*/  IMAD.WIDE.U32 R10, R11, 0x4, R8 ;  /* 0x000000040b0a7825 */ /* 0x000fd000078e0008 */
[----:B------:R-:W2:Y:S04]  /*0310*/  @!P0 LDG.E R18, desc[UR4][R10.64] ;  /* 0x000000040a128981 */ /* 0x000ea8000c1e1900 */
[----:B------:R-:W3:Y:S04]  /*0320*/  @!P0 LDG.E R20, desc[UR4][R10.64+0x10] ;  /* 0x000010040a148981 */ /* 0x000ee8000c1e1900 */
[----:B------:R-:W4:Y:S04]  /*0330*/  @P1 LDG.E R22, desc[UR4][R10.64+0x14] ;  /* 0x000014040a161981 */ /* 0x000f28000c1e1900 */
[----:B------:R-:W4:Y:S04]  /*0340*/  @P2 LDG.E R26, desc[UR4][R10.64+0x28] ;  /* 0x000028040a1a2981 */ /* 0x000f28000c1e1900 */
[----:B------:R-:W4:Y:S04]  /*0350*/  @!P0 LDG.E R21, desc[UR4][R10.64+0x4] ;  /* 0x000004040a158981 */ /* 0x000f28000c1e1900 */
[----:B------:R-:W4:Y:S04]  /*0360*/  @!P0 LDG.E R23, desc[UR4][R10.64+0xc] ;  /* 0x00000c040a178981 */ /* 0x000f28000c1e1900 */
[----:B------:R-:W4:Y:S04]  /*0370*/  @P1 LDG.E R25, desc[UR4][R10.64+0x18] ;  /* 0x000018040a191981 */ /* 0x000f28000c1e1900 */
[----:B------:R-:W4:Y:S04]  /*0380*/  @P3 LDG.E R28, desc[UR4][R10.64+0x3c] ;  /* 0x00003c040a1c3981 */ /* 0x000f28000c1e1900 */
[----:B------:R-:W4:Y:S01]  /*0390*/  @P6 LDG.E R27, desc[UR4][R10.64+0x7c] ;  /* 0x00007c040a1b6981 */ /* 0x000f22000c1e1900 */
[----:B--2---:R-:W-:-:S03]  /*03a0*/  @!P0 LOP3.LUT R15, R15, R18, RZ, 0x3c, !PT ;  /* 0x000000120f0f8212 */ /* 0x004fc600078e3cff */
[----:B------:R-:W2:Y:S01]  /*03b0*/  @!P0 LDG.E R18, desc[UR4][R10.64+0x8] ;  /* 0x000008040a128981 */ /* 0x000ea2000c1e1900 */
[----:B---3--:R-:W-:-:S03]  /*03c0*/  @!P0 LOP3.LUT R3, R3, R20, RZ, 0x3c, !PT ;  /* 0x0000001403038212 */ /* 0x008fc600078e3cff */
[----:B------:R-:W3:Y:S01]  /*03d0*/  @P1 LDG.E R20, desc[UR4][R10.64+0x24] ;  /* 0x000024040a141981 */ /* 0x000ee2000c1e1900 */
[----:B----4-:R-:W-:-:S03]  /*03e0*/  @P1 LOP3.LUT R15, R15, R22, RZ, 0x3c, !PT ;  /* 0x000000160f0f1212 */ /* 0x010fc600078e3cff */
[----:B------:R-:W4:Y:S01]  /*03f0*/  @P2 LDG.E R22, desc[UR4][R10.64+0x38] ;  /* 0x000038040a162981 */ /* 0x000f22000c1e1900 */
[----:B------:R-:W-:-:S03]  /*0400*/  @P2 LOP3.LUT R15, R15, R26, RZ, 0x3c, !PT ;  /* 0x0000001a0f0f2212 */ /* 0x000fc600078e3cff */
[----:B------:R-:W4:Y:S01]  /*0410*/  @P4 LDG.E R26, desc[UR4][R10.64+0x50] ;  /* 0x000050040a1a4981 */ /* 0x000f22000c1e1900 */
[----:B------:R-:W-:-:S03]  /*0420*/  @!P0 LOP3.LUT R4, R4, R21, RZ, 0x3c, !PT ;  /* 0x0000001504048212 */ /* 0x000fc600078e3cff */
[----:B------:R-:W4:Y:S01]  /*0430*/  @P1 LDG.E R21, desc[UR4][R10.64+0x20] ;  /* 0x000020040a151981 */ /* 0x000f22000c1e1900 */
[----:B------:R-:W-:-:S03]  /*0440*/  @!P0 LOP3.LUT R2, R2, R23, RZ, 0x3c, !PT ;  /* 0x0000001702028212 */ /* 0x000fc600078e3cff */
[----:B------:R-:W4:Y:S01]  /*0450*/  @P2 LDG.E R23, desc[UR4][R10.64+0x2c] ;  /* 0x00002c040a172981 */ /* 0x000f22000c1e1900 */
[----:B------:R-:W-:-:S03]  /*0460*/  @P1 LOP3.LUT R4, R4, R25, RZ, 0x3c, !PT ;  /* 0x0000001904041212 */ /* 0x000fc600078e3cff */
[----:B------:R-:W4:Y:S01]  /*0470*/  @P2 LDG.E R25, desc[UR4][R10.64+0x34] ;  /* 0x000034040a192981 */ /* 0x000f22000c1e1900 */
[----:B--2---:R-:W-:-:S03]  /*0480*/  @!P0 LOP3.LUT R5, R5, R18, RZ, 0x3c, !PT ;  /* 0x0000001205058212 */ /* 0x004fc600078e3cff */
[----:B------:R-:W2:Y:S01]  /*0490*/  @P1 LDG.E R18, desc[UR4][R10.64+0x1c] ;  /* 0x00001c040a121981 */ /* 0x000ea2000c1e1900 */
[----:B---3--:R-:W-:-:S03]  /*04a0*/  @P1 LOP3.LUT R3, R3, R20, RZ, 0x3c, !PT ;  /* 0x0000001403031212 */ /* 0x008fc600078e3cff */
[----:B------:R-:W3:Y:S01]  /*04b0*/  @P2 LDG.E R20, desc[UR4][R10.64+0x30] ;  /* 0x000030040a142981 */ /* 0x000ee2000c1e1900 */
[----:B----4-:R-:W-:-:S03]  /*04c0*/  @P2 LOP3.LUT R3, R3, R22, RZ, 0x3c, !PT ;  /* 0x0000001603032212 */ /* 0x010fc600078e3cff */
[----:B------:R-:W4:Y:S01]  /*04d0*/  @P3 LDG.E R22, desc[UR4][R10.64+0x4c] ;  /* 0x00004c040a163981 */ /* 0x000f22000c1e1900 */
[----:B------:R-:W-:-:S04]  /*04e0*/  @P3 LOP3.LUT R15, R15, R28, RZ, 0x3c, !PT ;  /* 0x0000001c0f0f3212 */ /* 0x000fc800078e3cff */
[----:B------:R-:W-:Y:S02]  /*04f0*/  @P4 LOP3.LUT R15, R15, R26, RZ, 0x3c, !PT ;  /* 0x0000001a0f0f4212 */ /* 0x000fe400078e3cff */
[----:B------:R-:W-:Y:S01]  /*0500*/  @P1 LOP3.LUT R2, R2, R21, RZ, 0x3c, !PT ;  /* 0x0000001502021212 */ /* 0x000fe200078e3cff */
[----:B------:R-:W4:Y:S04]  /*0510*/  @P5 LDG.E R26, desc[UR4][R10.64+0x64] ;  /* 0x000064040a1a5981 */ /* 0x000f28000c1e1900 */
[----:B------:R-:W4:Y:S01]  /*0520*/  @P3 LDG.E R21, desc[UR4][R10.64+0x40] ;  /* 0x000040040a153981 */ /* 0x000f22000c1e1900 */
[----:B------:R-:W-:Y:S02]  /*0530*/  @P2 LOP3.LUT R4, R4, R23, RZ, 0x3c, !PT ;  /* 0x0000001704042212 */ /* 0x000fe400078e3cff */
[----:B------:R-:W-:Y:S01]  /*0540*/  @P2 LOP3.LUT R2, R2, R25, RZ, 0x3c, !PT ;  /* 0x0000001902022212 */ /* 0x000fe200078e3cff */
[----:B------:R-:W4:Y:S04]  /*0550*/  @P3 LDG.E R23, desc[UR4][R10.64+0x48] ;  /* 0x000048040a173981 */ /* 0x000f28000c1e1900 */
[----:B------:R-:W4:Y:S01]  /*0560*/  @P4 LDG.E R25, desc[UR4][R10.64+0x54] ;  /* 0x000054040a194981 */ /* 0x000f22000c1e1900 */
[----:B--2---:R-:W-:-:S03]  /*0570*/  @P1 LOP3.LUT R5, R5, R18, RZ, 0x3c, !PT ;  /* 0x0000001205051212 */ /* 0x004fc600078e3cff */
[----:B------:R-:W2:Y:S01]  /*0580*/  @P3 LDG.E R18, desc[UR4][R10.64+0x44] ;  /* 0x000044040a123981 */ /* 0x000ea2000c1e1900 */
[----:B---3--:R-:W-:-:S03]  /*0590*/  @P2 LOP3.LUT R5, R5, R20, RZ, 0x3c, !PT ;  /* 0x0000001405052212 */ /* 0x008fc600078e3cff */
[----:B------:R-:W3:Y:S01]  /*05a0*/  @P4 LDG.E R20, desc[UR4][R10.64+0x58] ;  /* 0x000058040a144981 */ /* 0x000ee2000c1e1900 */
[----:B----4-:R-:W-:-:S03]  /*05b0*/  @P3 LOP3.LUT R3, R3, R22, RZ, 0x3c, !PT ;  /* 0x0000001603033212 */ /* 0x010fc600078e3cff */
[----:B------:R-:W4:Y:S01]  /*05c0*/  @P4 LDG.E R22, desc[UR4][R10.64+0x60] ;  /* 0x000060040a164981 */ /* 0x000f22000c1e1900 */
[----:B------:R-:W-:Y:S02]  /*05d0*/  LOP3.LUT P0, RZ, R24, 0x80, RZ, 0xc0, !PT ;  /* 0x0000008018ff7812 */ /* 0x000fe4000780c0ff */
[----:B------:R-:W-:Y:S02]  /*05e0*/  @P5 LOP3.LUT R15, R15, R26, RZ, 0x3c, !PT ;  /* 0x0000001a0f0f5212 */ /* 0x000fe400078e3cff */
[----:B------:R-:W4:Y:S01]  /*05f0*/  @P6 LDG.E R26, desc[UR4][R10.64+0x78] ;  /* 0x000078040a1a6981 */ /* 0x000f22000c1e1900 */
[----:B------:R-:W-:-:S03]  /*0600*/  @P3 LOP3.LUT R4, R4, R21, RZ, 0x3c, !PT ;  /* 0x0000001504043212 */ /* 0x000fc600078e3cff */
[----:B------:R-:W4:Y:S01]  /*0610*/  @P4 LDG.E R21, desc[UR4][R10.64+0x5c] ;  /* 0x00005c040a154981 */ /* 0x000f22000c1e1900 */
[----:B------:R-:W-:-:S03]  /*0620*/  @P3 LOP3.LUT R2, R2, R23, RZ, 0x3c, !PT ;  /* 0x0000001702023212 */ /* 0x000fc600078e3cff */
[----:B------:R-:W4:Y:S01]  /*0630*/  @P5 LDG.E R23, desc[UR4][R10.64+0x68] ;  /* 0x000068040a175981 */ /* 0x000f22000c1e1900 */
[----:B------:R-:W-:-:S03]  /*0640*/  @P4 LOP3.LUT R4, R4, R25, RZ, 0x3c, !PT ;  /* 0x0000001904044212 */ /* 0x000fc600078e3cff */
[----:B------:R-:W4:Y:S01]  /*0650*/  @P5 LDG.E R25, desc[UR4][R10.64+0x70] ;  /* 0x000070040a195981 */ /* 0x000f22000c1e1900 */
[----:B--2---:R-:W-:-:S03]  /*0660*/  @P3 LOP3.LUT R5, R5, R18, RZ, 0x3c, !PT ;  /* 0x0000001205053212 */ /* 0x004fc600078e3cff */
[----:B------:R-:W2:Y:S01]  /*0670*/  @P5 LDG.E R18, desc[UR4][R10.64+0x6c] ;  /* 0x00006c040a125981 */ /* 0x000ea2000c1e1900 */
[----:B---3--:R-:W-:-:S03]  /*0680*/  @P4 LOP3.LUT R5, R5, R20, RZ, 0x3c, !PT ;  /* 0x0000001405054212 */ /* 0x008fc600078e3cff */
[----:B------:R-:W3:Y:S01]  /*0690*/  @P5 LDG.E R20, desc[UR4][R10.64+0x74] ;  /* 0x000074040a145981 */ /* 0x000ee2000c1e1900 */
[----:B----4-:R-:W-:-:S03]  /*06a0*/  @P4 LOP3.LUT R3, R3, R22, RZ, 0x3c, !PT ;  /* 0x0000001603034212 */ /* 0x010fc600078e3cff */
[----:B------:R-:W4:Y:S01]  /*06b0*/  @P0 LDG.E R22, desc[UR4][R10.64+0x8c] ;  /* 0x00008c040a160981 */ /* 0x000f22000c1e1900 */
[----:B------:R-:W-:-:S03]  /*06c0*/  @P6 LOP3.LUT R15, R15, R26, RZ, 0x3c, !PT ;  /* 0x0000001a0f0f6212 */ /* 0x000fc600078e3cff */
        /* <DEDUP_REMOVED lines=13> */
[----:B------:R-:W-:Y:S02]  /*07a0*/  @P6 LOP3.LUT R4, R4, R27, RZ, 0x3c, !PT ;  /* 0x0000001b04046212 */ /* 0x000fe400078e3cff */
[----:B------:R-:W-:Y:S02]  /*07b0*/  @P6 LOP3.LUT R2, R2, R21, RZ, 0x3c, !PT ;  /* 0x0000001502026212 */ /* 0x000fe400078e3cff */
[----:B------:R-:W-:Y:S02]  /*07c0*/  @P0 LOP3.LUT R4, R4, R23, RZ, 0x3c, !PT ;  /* 0x0000001704040212 */ /* 0x000fe400078e3cff */
[----:B------:R-:W-:Y:S02]  /*07d0*/  @P0 LOP3.LUT R2, R2, R25, RZ, 0x3c, !PT ;  /* 0x0000001902020212 */ /* 0x000fe400078e3cff */
[----:B--2---:R-:W-:Y:S02]  /*07e0*/  @P6 LOP3.LUT R5, R5, R18, RZ, 0x3c, !PT ;  /* 0x0000001205056212 */ /* 0x004fe400078e3cff */
[----:B---3--:R-:W-:-:S02]  /*07f0*/  @P6 LOP3.LUT R3, R3, R20, RZ, 0x3c, !PT ;  /* 0x0000001403036212 */ /* 0x008fc400078e3cff */
[----:B----4-:R-:W-:Y:S02]  /*0800*/  @P0 LOP3.LUT R5, R5, R22, RZ, 0x3c, !PT ;  /* 0x0000001605050212 */ /* 0x010fe400078e3cff */
[----:B------:R-:W-:Y:S02]  /*0810*/  @P0 LOP3.LUT R3, R3, R26, RZ, 0x3c, !PT ;  /* 0x0000001a03030212 */ /* 0x000fe400078e3cff */
[----:B------:R-:W-:-:S13]  /*0820*/  R2P PR, R24.B1, 0x7f ;  /* 0x0000007f18007804 */ /* 0x000fda0000001000 */
[----:B------:R-:W2:Y:S04]  /*0830*/  @P0 LDG.E R18, desc[UR4][R10.64+0xa0] ;  /* 0x0000a0040a120981 */ /* 0x000ea8000c1e1900 */
[----:B------:R-:W3:Y:S04]  /*0840*/  @P1 LDG.E R22, desc[UR4][R10.64+0xb4] ;  /* 0x0000b4040a161981 */ /* 0x000ee8000c1e1900 */
[----:B------:R-:W4:Y:S04]  /*0850*/  @P2 LDG.E R26, desc[UR4][R10.64+0xc8] ;  /* 0x0000c8040a1a2981 */ /* 0x000f28000c1e1900 */
[----:B------:R-:W4:Y:S04]  /*0860*/  @P3 LDG.E R28, desc[UR4][R10.64+0xdc] ;  /* 0x0000dc040a1c3981 */ /* 0x000f28000c1e1900 */
[----:B------:R-:W4:Y:S04]  /*0870*/  @P0 LDG.E R23, desc[UR4][R10.64+0xa4] ;  /* 0x0000a4040a170981 */ /* 0x000f28000c1e1900 */
[----:B------:R-:W4:Y:S04]  /*0880*/  @P0 LDG.E R20, desc[UR4][R10.64+0xa8] ;  /* 0x0000a8040a140981 */ /* 0x000f28000c1e1900 */
[----:B------:R-:W4:Y:S04]  /*0890*/  @P4 LDG.E R25, desc[UR4][R10.64+0xf0] ;  /* 0x0000f0040a194981 */ /* 0x000f28000c1e1900 */
        /* <DEDUP_REMOVED lines=21> */
[----:B------:R-:W-:Y:S02]  /*09f0*/  LOP3.LUT P0, RZ, R24, 0x8000, RZ, 0xc0, !PT ;  /* 0x0000800018ff7812 */ /* 0x000fe4000780c0ff */
[----:B----4-:R-:W-:Y:S01]  /*0a00*/  @P5 LOP3.LUT R15, R15, R26, RZ, 0x3c, !PT ;  /* 0x0000001a0f0f5212 */ /* 0x010fe200078e3cff */
[----:B------:R-:W4:Y:S04]  /*0a10*/  @P3 LDG.E R24, desc[UR4][R10.64+0xe4] ;  /* 0x0000e4040a183981 */ /* 0x000f28000c1e1900 */
[----:B------:R-:W2:Y:S01]  /*0a20*/  @P6 LDG.E R26, desc[UR4][R10.64+0x118] ;  /* 0x000118040a1a6981 */ /* 0x000ea2000c1e1900 */
        /* <DEDUP_REMOVED lines=8> */
[----:B---3--:R-:W-:-:S03]  /*0ab0*/  @P2 LOP3.LUT R3, R3, R22, RZ, 0x3c, !PT ;  /* 0x0000001603032212 */ /* 0x008fc600078e3cff */
[----:B------:R-:W3:Y:S01]  /*0ac0*/  @P4 LDG.E R22, desc[UR4][R10.64+0x100] ;  /* 0x000100040a164981 */ /* 0x000ee2000c1e1900 */
[----:B--2---:R-:W-:-:S03]  /*0ad0*/  @P6 LOP3.LUT R15, R15, R26, RZ, 0x3c, !PT ;  /* 0x0000001a0f0f6212 */ /* 0x004fc600078e3cff */
[----:B------:R-:W2:Y:S01]  /*0ae0*/  @P0 LDG.E R26, desc[UR4][R10.64+0x12c] ;  /* 0x00012c040a1a0981 */ /* 0x000ea2000c1e1900 */
[----:B----4-:R-:W-:-:S03]  /*0af0*/  @P2 LOP3.LUT R2, R2, R23, RZ, 0x3c, !PT ;  /* 0x0000001702022212 */ /* 0x010fc600078e3cff */
[----:B------:R-:W4:Y:S01]  /*0b00*/  @P4 LDG.E R23, desc[UR4][R10.64+0xfc] ;  /* 0x0000fc040a174981 */ /* 0x000f22000c1e1900 */
[----:B------:R-:W-:-:S03]  /*0b10*/  @P2 LOP3.LUT R5, R5, R20, RZ, 0x3c, !PT ;  /* 0x0000001405052212 */ /* 0x000fc600078e3cff */
[----:B------:R-:W4:Y:S01]  /*0b20*/  @P4 LDG.E R20, desc[UR4][R10.64+0xf8] ;  /* 0x0000f8040a144981 */ /* 0x000f22000c1e1900 */
[----:B------:R-:W-:Y:S02]  /*0b30*/  @P3 LOP3.LUT R2, R2, R27, RZ, 0x3c, !PT ;  /* 0x0000001b02023212 */ /* 0x000fe400078e3cff */
[----:B------:R-:W-:Y:S01]  /*0b40*/  @P3 LOP3.LUT R4, R4, R25, RZ, 0x3c, !PT ;  /* 0x0000001904043212 */ /* 0x000fe200078e3cff */
[----:B------:R-:W4:Y:S01]  /*0b50*/  @P5 LDG.E R27, desc[UR4][R10.64+0x110] ;  /* 0x000110040a1b5981 */ /* 0x000f22000c1e1900 */
[----:B------:R-:W-:-:S03]  /*0b60*/  @P3 LOP3.LUT R5, R5, R24, RZ, 0x3c, !PT ;  /* 0x0000001805053212 */ /* 0x000fc600078e3cff */
[----:B------:R-:W4:Y:S04]  /*0b70*/  @P5 LDG.E R25, desc[UR4][R10.64+0x108] ;  /* 0x000108040a195981 */ /* 0x000f28000c1e1900 */
        /* <DEDUP_REMOVED lines=19> */
[----:B------:R-:W-:-:S05]  /*0cb0*/  VIADD R19, R19, 0x10 ;  /* 0x0000001013137836 */ /* 0x000fca0000000000 */
[----:B------:R-:W-:Y:S02]  /*0cc0*/  ISETP.NE.AND P1, PT, R19, 0x20, PT ;  /* 0x000000201300780c */ /* 0x000fe40003f25270 */
[----:B------:R-:W-:Y:S02]  /*0cd0*/  @P5 LOP3.LUT R3, R3, R18, RZ, 0x3c, !PT ;  /* 0x0000001203035212 */ /* 0x000fe400078e3cff */
[----:B------:R-:W-:Y:S02]  /*0ce0*/  @P6 LOP3.LUT R4, R4, R21, RZ, 0x3c, !PT ;  /* 0x0000001504046212 */ /* 0x000fe400078e3cff */
[----:B---3--:R-:W-:-:S04]  /*0cf0*/  @P6 LOP3.LUT R3, R3, R22, RZ, 0x3c, !PT ;  /* 0x0000001603036212 */ /* 0x008fc800078e3cff */
[----:B--2---:R-:W-:Y:S02]  /*0d00*/  @P0 LOP3.LUT R3, R3, R26, RZ, 0x3c, !PT ;  /* 0x0000001a03030212 */ /* 0x004fe400078e3cff */
[----:B----4-:R-:W-:Y:S02]  /*0d10*/  @P6 LOP3.LUT R2, R2, R23, RZ, 0x3c, !PT ;  /* 0x0000001702026212 */ /* 0x010fe400078e3cff */
[----:B------:R-:W-:Y:S02]  /*0d20*/  @P6 LOP3.LUT R5, R5, R20, RZ, 0x3c, !PT ;  /* 0x0000001405056212 */ /* 0x000fe400078e3cff */
[----:B------:R-:W-:Y:S02]  /*0d30*/  @P0 LOP3.LUT R2, R2, R27, RZ, 0x3c, !PT ;  /* 0x0000001b02020212 */ /* 0x000fe400078e3cff */
[----:B------:R-:W-:Y:S02]  /*0d40*/  @P0 LOP3.LUT R4, R4, R25, RZ, 0x3c, !PT ;  /* 0x0000001904040212 */ /* 0x000fe400078e3cff */
[----:B------:R-:W-:Y:S01]  /*0d50*/  @P0 LOP3.LUT R5, R5, R24, RZ, 0x3c, !PT ;  /* 0x0000001805050212 */ /* 0x000fe200078e3cff */
[----:B------:R-:W-:Y:S06]  /*0d60*/  @P1 BRA `(.L_x_46) ;  /* 0xfffffff400481947 */ /* 0x000fec000383ffff */
[----:B------:R-:W-:-:S05]  /*0d70*/  VIADD R17, R17, 0x1 ;  /* 0x0000000111117836 */ /* 0x000fca0000000000 */
[----:B------:R-:W-:-:S13]  /*0d80*/  ISETP.NE.AND P0, PT, R17, 0x5, PT ;  /* 0x000000051100780c */ /* 0x000fda0003f05270 */
[----:B------:R-:W-:Y:S05]  /*0d90*/  @P0 BRA `(.L_x_47) ;  /* 0xfffffff400300947 */ /* 0x000fea000383ffff */
[----:B------:R1:W-:Y:S01]  /*0da0*/  STG.E.64 desc[UR4][R6.64+0x8], R4 ;  /* 0x0000080406007986 */ /* 0x0003e2000c101b04 */
[----:B------:R-:W-:Y:S01]  /*0db0*/  VIADD R14, R14, 0x1 ;  /* 0x000000010e0e7836 */ /* 0x000fe20000000000 */
[----:B------:R-:W-:Y:S02]  /*0dc0*/  LOP3.LUT R11, R0, 0x3, RZ, 0xc0, !PT ;  /* 0x00000003000b7812 */ /* 0x000fe400078ec0ff */
[----:B------:R1:W-:Y:S02]  /*0dd0*/  STG.E.64 desc[UR4][R6.64+0x10], R2 ;  /* 0x0000100206007986 */ /* 0x0003e4000c101b04 */
[----:B------:R-:W-:Y:S02]  /*0de0*/  ISETP.GE.U32.AND P0, PT, R14, R11, PT ;  /* 0x0000000b0e00720c */ /* 0x000fe40003f06070 */
[----:B------:R1:W-:Y:S11]  /*0df0*/  STG.E desc[UR4][R6.64+0x4], R15 ;  /* 0x0000040f06007986 */ /* 0x0003f6000c101904 */
[----:B------:R-:W-:Y:S05]  /*0e00*/  @!P0 BRA `(.L_x_48) ;  /* 0xfffffff400048947 */ /* 0x000fea000383ffff */
.L_x_45:
[----:B------:R-:W-:Y:S05]  /*0e10*/  BSYNC.RECONVERGENT B1 ;  /* 0x0000000000017941 */ /* 0x000fea0003800200 */
.L_x_44:
[----:B------:R-:W-:Y:S01]  /*0e20*/  ISETP.GT.U32.AND P0, PT, R0, 0x3, PT ;  /* 0x000000030000780c */ /* 0x000fe20003f04070 */
[----:B------:R-:W-:Y:S01]  /*0e30*/  VIADD R12, R12, 0x1 ;  /* 0x000000010c0c7836 */ /* 0x000fe20000000000 */
[--C-:B------:R-:W-:Y:S02]  /*0e40*/  SHF.R.U64 R0, R0, 0x2, R13.reuse ;  /* 0x0000000200007819 */ /* 0x100fe4000000120d */
[----:B------:R-:W-:Y:S02]  /*0e50*/  ISETP.GT.U32.AND.EX P0, PT, R13, RZ, PT, P0 ;  /* 0x000000ff0d00720c */ /* 0x000fe40003f04100 */
[----:B------:R-:W-:-:S11]  /*0e60*/  SHF.R.U32.HI R13, RZ, 0x2, R13 ;  /* 0x00000002ff0d7819 */ /* 0x000fd6000001160d */
[----:B------:R-:W-:Y:S05]  /*0e70*/  @P0 BRA `(.L_x_49) ;  /* 0xfffffff000c80947 */ /* 0x000fea000383ffff */
.L_x_43:
[----:B------:R-:W-:Y:S05]  /*0e80*/  BSYNC.RECONVERGENT B0 ;  /* 0x0000000000007941 */ /* 0x000fea0003800200 */
.L_x_42:
[----:B------:R-:W-:Y:S04]  /*0e90*/  STG.E.64 desc[UR4][R6.64+0x18], RZ ;  /* 0x000018ff06007986 */ /* 0x000fe8000c101b04 */
[----:B------:R-:W-:Y:S04]  /*0ea0*/  STG.E desc[UR4][R6.64+0x20], RZ ;  /* 0x000020ff06007986 */ /* 0x000fe8000c101904 */
[----:B------:R-:W-:Y:S01]  /*0eb0*/  STG.E.64 desc[UR4][R6.64+0x28], RZ ;  /* 0x000028ff06007986 */ /* 0x000fe2000c101b04 */
[----:B------:R-:W-:Y:S05]  /*0ec0*/  EXIT ;  /* 0x000000000000794d */ /* 0x000fea0003800000 */
.L_x_50:
        /* <DEDUP_REMOVED lines=11> */
.L_x_55:


//--------------------- .nv.global.init           --------------------------
	.section	.nv.global.init,"aw",@progbits
	.align	4
.nv.global.init:
	.type		mrg32k3aM1SubSeq,@object
	.size		mrg32k3aM1SubSeq,(mrg32k3aM2SubSeq - mrg32k3aM1SubSeq)
mrg32k3aM1SubSeq:
        /*0000*/ 	.byte	0x0b, 0xcc, 0xee, 0x04, 0x73, 0x29, 0x8b, 0x6f, 0xf6, 0x53, 0x03, 0xf6, 0x23, 0xf6, 0xea, 0xda
        /* <DEDUP_REMOVED lines=125> */
	.type		mrg32k3aM2SubSeq,@object
	.size		mrg32k3aM2SubSeq,(mrg32k3aM1 - mrg32k3aM2SubSeq)
mrg32k3aM2SubSeq:
        /* <DEDUP_REMOVED lines=126> */
	.type		mrg32k3aM1,@object
	.size		mrg32k3aM1,(mrg32k3aM1Seq - mrg32k3aM1)
mrg32k3aM1:
        /* <DEDUP_REMOVED lines=144> */
	.type		mrg32k3aM1Seq,@object
	.size		mrg32k3aM1Seq,(mrg32k3aM2 - mrg32k3aM1Seq)
mrg32k3aM1Seq:
        /* <DEDUP_REMOVED lines=144> */
	.type		mrg32k3aM2,@object
	.size		mrg32k3aM2,(mrg32k3aM2Seq - mrg32k3aM2)
mrg32k3aM2:
        /* <DEDUP_REMOVED lines=144> */
	.type		mrg32k3aM2Seq,@object
	.size		mrg32k3aM2Seq,(precalc_xorwow_matrix - mrg32k3aM2Seq)
mrg32k3aM2Seq:
        /* <DEDUP_REMOVED lines=144> */
	.type		precalc_xorwow_matrix,@object
	.size		precalc_xorwow_matrix,(precalc_xorwow_offset_matrix - precalc_xorwow_matrix)
precalc_xorwow_matrix:
        /* <DEDUP_REMOVED lines=6400> */
	.type		precalc_xorwow_offset_matrix,@object
	.size		precalc_xorwow_offset_matrix,($str$1 - precalc_xorwow_offset_matrix)
precalc_xorwow_offset_matrix:
        /* <DEDUP_REMOVED lines=6400> */
	.type		$str$1,@object
	.size		$str$1,($str - $str$1)
$str$1:
        /*353c0*/ 	.byte	0x25, 0x64, 0x0a, 0x00
	.type		$str,@object
	.size		$str,(.L_11 - $str)
$str:
        /*353c4*/ 	.byte	0x73, 0x6d, 0x69, 0x64, 0x3a, 0x20, 0x25, 0x64, 0x2c, 0x20, 0x62, 0x6c, 0x6f, 0x63, 0x6b, 0x5f
        /*353d4*/ 	.byte	0x69, 0x64, 0x3a, 0x20, 0x25, 0x64, 0x0a, 0x00
.L_11:


//--------------------- .nv.shared._Z7kernel2P17curandStateXORWOWi --------------------------
	.section	.nv.shared._Z7kernel2P17curandStateXORWOWi,"aw",@nobits
	.sectionflags	@""
	.align	4
.nv.shared._Z7kernel2P17curandStateXORWOWi:
	.zero		1028


//--------------------- .nv.shared.reserved.0     --------------------------
	.section	.nv.shared.reserved.0,"aw",@nobits
	.weak		__nv_reservedSMEM_offset_0_alias
	.size		__nv_reservedSMEM_offset_0_alias, 0, 64
	.other		__nv_reservedSMEM_offset_0_alias,@"STO_CUDA_RESERVED_SHARED STV_DEFAULT"
__nv_reservedSMEM_offset_0_alias:
	.zero		0
	.zero		64


//--------------------- .nv.global                --------------------------
	.section	.nv.global,"aw",@nobits
	.align	8
.nv.global:
	.type		count,@object
	.size		count,(blk_ids - count)
count:
	.zero		8
	.type		blk_ids,@object
	.size		blk_ids,(.L_10 - blk_ids)
blk_ids:
	.zero		288
.L_10:


//--------------------- .nv.constant0._Z7kernel2P17curandStateXORWOWi --------------------------
	.section	.nv.constant0._Z7kernel2P17curandStateXORWOWi,"a",@progbits
	.sectionflags	@""
	.align	4
.nv.constant0._Z7kernel2P17curandStateXORWOWi:
	.zero		908


//--------------------- .nv.constant0._Z6kernelP17curandStateXORWOWi --------------------------
	.section	.nv.constant0._Z6kernelP17curandStateXORWOWi,"a",@progbits
	.sectionflags	@""
	.align	4
.nv.constant0._Z6kernelP17curandStateXORWOWi:
	.zero		908


//--------------------- .nv.constant0._Z8rng_inityP17curandStateXORWOW --------------------------
	.section	.nv.constant0._Z8rng_inityP17curandStateXORWOW,"a",@progbits
	.sectionflags	@""
	.align	4
.nv.constant0._Z8rng_inityP17curandStateXORWOW:
	.zero		912


//--------------------- SYMBOLS --------------------------

	.type		.nv.reservedSmem.offset0,@object
	.size		.nv.reservedSmem.offset0,0x4
	.type		.nv.reservedSmem.cap,@object
	.size		.nv.reservedSmem.cap,0x4
	.type		vprintf,@function
